//
// Generated by NVIDIA NVVM Compiler
//
// Compiler Build ID: CL-36424714
// Cuda compilation tools, release 13.0, V13.0.88
// Based on NVVM 20.0.0
//

.version 9.0
.target sm_100
.address_size 64

	// .globl	_Z10gemm_naiveiiifPK6__halfS1_fPf

.visible .entry _Z10gemm_naiveiiifPK6__halfS1_fPf(
	.param .u32 _Z10gemm_naiveiiifPK6__halfS1_fPf_param_0,
	.param .u32 _Z10gemm_naiveiiifPK6__halfS1_fPf_param_1,
	.param .u32 _Z10gemm_naiveiiifPK6__halfS1_fPf_param_2,
	.param .f32 _Z10gemm_naiveiiifPK6__halfS1_fPf_param_3,
	.param .u64 .ptr .align 1 _Z10gemm_naiveiiifPK6__halfS1_fPf_param_4,
	.param .u64 .ptr .align 1 _Z10gemm_naiveiiifPK6__halfS1_fPf_param_5,
	.param .f32 _Z10gemm_naiveiiifPK6__halfS1_fPf_param_6,
	.param .u64 .ptr .align 1 _Z10gemm_naiveiiifPK6__halfS1_fPf_param_7
)
{
	.reg .pred 	%p<13>;
	.reg .b16 	%rs<31>;
	.reg .b32 	%r<94>;
	.reg .b32 	%f<73>;
	.reg .b64 	%rd<70>;

	ld.param.u32 	%r46, [_Z10gemm_naiveiiifPK6__halfS1_fPf_param_0];
	ld.param.u32 	%r47, [_Z10gemm_naiveiiifPK6__halfS1_fPf_param_1];
	ld.param.u32 	%r45, [_Z10gemm_naiveiiifPK6__halfS1_fPf_param_2];
	ld.param.f32 	%f13, [_Z10gemm_naiveiiifPK6__halfS1_fPf_param_3];
	ld.param.u64 	%rd4, [_Z10gemm_naiveiiifPK6__halfS1_fPf_param_4];
	ld.param.u64 	%rd5, [_Z10gemm_naiveiiifPK6__halfS1_fPf_param_5];
	ld.param.f32 	%f14, [_Z10gemm_naiveiiifPK6__halfS1_fPf_param_6];
	cvta.to.global.u64 	%rd1, %rd5;
	cvta.to.global.u64 	%rd2, %rd4;
	mov.u32 	%r48, %ctaid.x;
	mov.u32 	%r49, %ntid.x;
	mov.u32 	%r50, %tid.x;
	mad.lo.s32 	%r1, %r48, %r49, %r50;
	mov.u32 	%r51, %ctaid.y;
	mov.u32 	%r52, %ntid.y;
	mul.lo.s32 	%r2, %r51, %r52;
	mov.u32 	%r3, %tid.y;
	add.s32 	%r53, %r2, %r3;
	setp.ge.u32 	%p1, %r1, %r46;
	setp.ge.u32 	%p2, %r53, %r47;
	or.pred  	%p3, %p1, %p2;
	@%p3 bra 	$L__BB0_14;
	setp.lt.s32 	%p4, %r45, 1;
	mov.f32 	%f72, 0f00000000;
	@%p4 bra 	$L__BB0_13;
	mul.lo.s32 	%r5, %r45, %r1;
	and.b32  	%r6, %r45, 7;
	setp.lt.u32 	%p5, %r45, 8;
	mov.f32 	%f72, 0f00000000;
	mov.b32 	%r92, 0;
	@%p5 bra 	$L__BB0_5;
	and.b32  	%r92, %r45, 2147483640;
	neg.s32 	%r90, %r92;
	add.s32 	%r55, %r3, %r47;
	add.s32 	%r89, %r55, %r2;
	shl.b32 	%r10, %r47, 3;
	shl.b32 	%r56, %r47, 1;
	add.s32 	%r88, %r53, %r56;
	mad.lo.s32 	%r87, %r47, 3, %r53;
	shl.b32 	%r57, %r47, 2;
	add.s32 	%r86, %r53, %r57;
	mad.lo.s32 	%r85, %r47, 5, %r53;
	mad.lo.s32 	%r84, %r47, 6, %r53;
	mad.lo.s32 	%r83, %r47, 7, %r53;
	add.s32 	%r81, %r5, 3;
	mov.f32 	%f72, 0f00000000;
	mov.u32 	%r82, %r53;
$L__BB0_4:
	.pragma "nounroll";
	add.s32 	%r58, %r81, -3;
	mul.wide.u32 	%rd6, %r58, 2;
	add.s64 	%rd7, %rd2, %rd6;
	ld.global.u16 	%rs1, [%rd7];
	// begin inline asm
	{  cvt.f32.f16 %f19, %rs1;}

	// end inline asm
	mul.wide.u32 	%rd8, %r82, 2;
	add.s64 	%rd9, %rd1, %rd8;
	ld.global.u16 	%rs2, [%rd9];
	// begin inline asm
	{  cvt.f32.f16 %f20, %rs2;}

	// end inline asm
	fma.rn.f32 	%f35, %f19, %f20, %f72;
	add.s32 	%r59, %r81, -2;
	mul.wide.u32 	%rd10, %r59, 2;
	add.s64 	%rd11, %rd2, %rd10;
	ld.global.u16 	%rs3, [%rd11];
	// begin inline asm
	{  cvt.f32.f16 %f21, %rs3;}

	// end inline asm
	mul.wide.u32 	%rd12, %r89, 2;
	add.s64 	%rd13, %rd1, %rd12;
	ld.global.u16 	%rs4, [%rd13];
	// begin inline asm
	{  cvt.f32.f16 %f22, %rs4;}

	// end inline asm
	fma.rn.f32 	%f36, %f21, %f22, %f35;
	add.s32 	%r60, %r81, -1;
	mul.wide.u32 	%rd14, %r60, 2;
	add.s64 	%rd15, %rd2, %rd14;
	ld.global.u16 	%rs5, [%rd15];
	// begin inline asm
	{  cvt.f32.f16 %f23, %rs5;}

	// end inline asm
	mul.wide.u32 	%rd16, %r88, 2;
	add.s64 	%rd17, %rd1, %rd16;
	ld.global.u16 	%rs6, [%rd17];
	// begin inline asm
	{  cvt.f32.f16 %f24, %rs6;}

	// end inline asm
	fma.rn.f32 	%f37, %f23, %f24, %f36;
	add.s32 	%r61, %r81, 4;
	mul.wide.u32 	%rd18, %r81, 2;
	add.s64 	%rd19, %rd2, %rd18;
	ld.global.u16 	%rs7, [%rd19];
	// begin inline asm
	{  cvt.f32.f16 %f25, %rs7;}

	// end inline asm
	mul.wide.u32 	%rd20, %r87, 2;
	add.s64 	%rd21, %rd1, %rd20;
	ld.global.u16 	%rs8, [%rd21];
	// begin inline asm
	{  cvt.f32.f16 %f26, %rs8;}

	// end inline asm
	fma.rn.f32 	%f38, %f25, %f26, %f37;
	add.s32 	%r62, %r81, 1;
	mul.wide.u32 	%rd22, %r62, 2;
	add.s64 	%rd23, %rd2, %rd22;
	ld.global.u16 	%rs9, [%rd23];
	// begin inline asm
	{  cvt.f32.f16 %f27, %rs9;}

	// end inline asm
	mul.wide.u32 	%rd24, %r86, 2;
	add.s64 	%rd25, %rd1, %rd24;
	ld.global.u16 	%rs10, [%rd25];
	// begin inline asm
	{  cvt.f32.f16 %f28, %rs10;}

	// end inline asm
	fma.rn.f32 	%f39, %f27, %f28, %f38;
	add.s32 	%r63, %r81, 2;
	mul.wide.u32 	%rd26, %r63, 2;
	add.s64 	%rd27, %rd2, %rd26;
	ld.global.u16 	%rs11, [%rd27];
	// begin inline asm
	{  cvt.f32.f16 %f29, %rs11;}

	// end inline asm
	mul.wide.u32 	%rd28, %r85, 2;
	add.s64 	%rd29, %rd1, %rd28;
	ld.global.u16 	%rs12, [%rd29];
	// begin inline asm
	{  cvt.f32.f16 %f30, %rs12;}

	// end inline asm
	fma.rn.f32 	%f40, %f29, %f30, %f39;
	add.s32 	%r64, %r81, 3;
	mul.wide.u32 	%rd30, %r64, 2;
	add.s64 	%rd31, %rd2, %rd30;
	ld.global.u16 	%rs13, [%rd31];
	// begin inline asm
	{  cvt.f32.f16 %f31, %rs13;}

	// end inline asm
	mul.wide.u32 	%rd32, %r84, 2;
	add.s64 	%rd33, %rd1, %rd32;
	ld.global.u16 	%rs14, [%rd33];
	// begin inline asm
	{  cvt.f32.f16 %f32, %rs14;}

	// end inline asm
	fma.rn.f32 	%f41, %f31, %f32, %f40;
	mul.wide.u32 	%rd34, %r61, 2;
	add.s64 	%rd35, %rd2, %rd34;
	ld.global.u16 	%rs15, [%rd35];
	// begin inline asm
	{  cvt.f32.f16 %f33, %rs15;}

	// end inline asm
	mul.wide.u32 	%rd36, %r83, 2;
	add.s64 	%rd37, %rd1, %rd36;
	ld.global.u16 	%rs16, [%rd37];
	// begin inline asm
	{  cvt.f32.f16 %f34, %rs16;}

	// end inline asm
	fma.rn.f32 	%f72, %f33, %f34, %f41;
	add.s32 	%r90, %r90, 8;
	add.s32 	%r89, %r89, %r10;
	add.s32 	%r88, %r88, %r10;
	add.s32 	%r87, %r87, %r10;
	add.s32 	%r86, %r86, %r10;
	add.s32 	%r85, %r85, %r10;
	add.s32 	%r84, %r84, %r10;
	add.s32 	%r83, %r83, %r10;
	add.s32 	%r82, %r82, %r10;
	add.s32 	%r81, %r81, 8;
	setp.ne.s32 	%p6, %r90, 0;
	@%p6 bra 	$L__BB0_4;
$L__BB0_5:
	setp.eq.s32 	%p7, %r6, 0;
	@%p7 bra 	$L__BB0_13;
	and.b32  	%r39, %r45, 3;
	setp.lt.u32 	%p8, %r6, 4;
	@%p8 bra 	$L__BB0_8;
	add.s32 	%r65, %r92, %r5;
	mul.wide.u32 	%rd38, %r65, 2;
	add.s64 	%rd39, %rd2, %rd38;
	ld.global.u16 	%rs17, [%rd39];
	// begin inline asm
	{  cvt.f32.f16 %f43, %rs17;}

	// end inline asm
	mad.lo.s32 	%r66, %r92, %r47, %r53;
	mul.wide.u32 	%rd40, %r66, 2;
	add.s64 	%rd41, %rd1, %rd40;
	ld.global.u16 	%rs18, [%rd41];
	// begin inline asm
	{  cvt.f32.f16 %f44, %rs18;}

	// end inline asm
	fma.rn.f32 	%f51, %f43, %f44, %f72;
	add.s32 	%r67, %r65, 1;
	mul.wide.u32 	%rd42, %r67, 2;
	add.s64 	%rd43, %rd2, %rd42;
	ld.global.u16 	%rs19, [%rd43];
	// begin inline asm
	{  cvt.f32.f16 %f45, %rs19;}

	// end inline asm
	add.s32 	%r68, %r66, %r47;
	mul.wide.u32 	%rd44, %r68, 2;
	add.s64 	%rd45, %rd1, %rd44;
	ld.global.u16 	%rs20, [%rd45];
	// begin inline asm
	{  cvt.f32.f16 %f46, %rs20;}

	// end inline asm
	fma.rn.f32 	%f52, %f45, %f46, %f51;
	add.s32 	%r69, %r65, 2;
	mul.wide.u32 	%rd46, %r69, 2;
	add.s64 	%rd47, %rd2, %rd46;
	ld.global.u16 	%rs21, [%rd47];
	// begin inline asm
	{  cvt.f32.f16 %f47, %rs21;}

	// end inline asm
	add.s32 	%r70, %r68, %r47;
	mul.wide.u32 	%rd48, %r70, 2;
	add.s64 	%rd49, %rd1, %rd48;
	ld.global.u16 	%rs22, [%rd49];
	// begin inline asm
	{  cvt.f32.f16 %f48, %rs22;}

	// end inline asm
	fma.rn.f32 	%f53, %f47, %f48, %f52;
	add.s32 	%r71, %r65, 3;
	mul.wide.u32 	%rd50, %r71, 2;
	add.s64 	%rd51, %rd2, %rd50;
	ld.global.u16 	%rs23, [%rd51];
	// begin inline asm
	{  cvt.f32.f16 %f49, %rs23;}

	// end inline asm
	add.s32 	%r72, %r70, %r47;
	mul.wide.u32 	%rd52, %r72, 2;
	add.s64 	%rd53, %rd1, %rd52;
	ld.global.u16 	%rs24, [%rd53];
	// begin inline asm
	{  cvt.f32.f16 %f50, %rs24;}

	// end inline asm
	fma.rn.f32 	%f72, %f49, %f50, %f53;
	add.s32 	%r92, %r92, 4;
$L__BB0_8:
	setp.eq.s32 	%p9, %r39, 0;
	@%p9 bra 	$L__BB0_13;
	setp.eq.s32 	%p10, %r39, 1;
	@%p10 bra 	$L__BB0_11;
	add.s32 	%r73, %r92, %r5;
	mul.wide.u32 	%rd54, %r73, 2;
	add.s64 	%rd55, %rd2, %rd54;
	ld.global.u16 	%rs25, [%rd55];
	// begin inline asm
	{  cvt.f32.f16 %f55, %rs25;}

	// end inline asm
	mad.lo.s32 	%r74, %r92, %r47, %r53;
	mul.wide.u32 	%rd56, %r74, 2;
	add.s64 	%rd57, %rd1, %rd56;
	ld.global.u16 	%rs26, [%rd57];
	// begin inline asm
	{  cvt.f32.f16 %f56, %rs26;}

	// end inline asm
	fma.rn.f32 	%f59, %f55, %f56, %f72;
	add.s32 	%r75, %r73, 1;
	mul.wide.u32 	%rd58, %r75, 2;
	add.s64 	%rd59, %rd2, %rd58;
	ld.global.u16 	%rs27, [%rd59];
	// begin inline asm
	{  cvt.f32.f16 %f57, %rs27;}

	// end inline asm
	add.s32 	%r76, %r74, %r47;
	mul.wide.u32 	%rd60, %r76, 2;
	add.s64 	%rd61, %rd1, %rd60;
	ld.global.u16 	%rs28, [%rd61];
	// begin inline asm
	{  cvt.f32.f16 %f58, %rs28;}

	// end inline asm
	fma.rn.f32 	%f72, %f57, %f58, %f59;
	add.s32 	%r92, %r92, 2;
$L__BB0_11:
	and.b32  	%r77, %r45, 1;
	setp.eq.b32 	%p11, %r77, 1;
	not.pred 	%p12, %p11;
	@%p12 bra 	$L__BB0_13;
	add.s32 	%r78, %r92, %r5;
	mul.wide.u32 	%rd62, %r78, 2;
	add.s64 	%rd63, %rd2, %rd62;
	ld.global.u16 	%rs29, [%rd63];
	// begin inline asm
	{  cvt.f32.f16 %f60, %rs29;}

	// end inline asm
	mad.lo.s32 	%r79, %r92, %r47, %r53;
	mul.wide.u32 	%rd64, %r79, 2;
	add.s64 	%rd65, %rd1, %rd64;
	ld.global.u16 	%rs30, [%rd65];
	// begin inline asm
	{  cvt.f32.f16 %f61, %rs30;}

	// end inline asm
	fma.rn.f32 	%f72, %f60, %f61, %f72;
$L__BB0_13:
	ld.param.u64 	%rd69, [_Z10gemm_naiveiiifPK6__halfS1_fPf_param_7];
	mad.lo.s32 	%r80, %r47, %r1, %r53;
	cvta.to.global.u64 	%rd66, %rd69;
	mul.wide.u32 	%rd67, %r80, 4;
	add.s64 	%rd68, %rd66, %rd67;
	ld.global.f32 	%f62, [%rd68];
	mul.f32 	%f63, %f14, %f62;
	fma.rn.f32 	%f64, %f13, %f72, %f63;
	st.global.f32 	[%rd68], %f64;
$L__BB0_14:
	ret;

}
	// .globl	_Z10wmma_naiveiiifPK6__halfS1_fPf
.visible .entry _Z10wmma_naiveiiifPK6__halfS1_fPf(
	.param .u32 _Z10wmma_naiveiiifPK6__halfS1_fPf_param_0,
	.param .u32 _Z10wmma_naiveiiifPK6__halfS1_fPf_param_1,
	.param .u32 _Z10wmma_naiveiiifPK6__halfS1_fPf_param_2,
	.param .f32 _Z10wmma_naiveiiifPK6__halfS1_fPf_param_3,
	.param .u64 .ptr .align 1 _Z10wmma_naiveiiifPK6__halfS1_fPf_param_4,
	.param .u64 .ptr .align 1 _Z10wmma_naiveiiifPK6__halfS1_fPf_param_5,
	.param .f32 _Z10wmma_naiveiiifPK6__halfS1_fPf_param_6,
	.param .u64 .ptr .align 1 _Z10wmma_naiveiiifPK6__halfS1_fPf_param_7
)
{
	.reg .pred 	%p<17>;
	.reg .b32 	%r<149>;
	.reg .b32 	%f<231>;
	.reg .b64 	%rd<32>;

	ld.param.u32 	%r39, [_Z10wmma_naiveiiifPK6__halfS1_fPf_param_0];
	ld.param.u32 	%r40, [_Z10wmma_naiveiiifPK6__halfS1_fPf_param_1];
	ld.param.u32 	%r41, [_Z10wmma_naiveiiifPK6__halfS1_fPf_param_2];
	ld.param.f32 	%f121, [_Z10wmma_naiveiiifPK6__halfS1_fPf_param_3];
	ld.param.u64 	%rd5, [_Z10wmma_naiveiiifPK6__halfS1_fPf_param_4];
	ld.param.u64 	%rd6, [_Z10wmma_naiveiiifPK6__halfS1_fPf_param_5];
	ld.param.f32 	%f122, [_Z10wmma_naiveiiifPK6__halfS1_fPf_param_6];
	cvta.to.global.u64 	%rd1, %rd6;
	cvta.to.global.u64 	%rd2, %rd5;
	mov.u32 	%r42, %ctaid.x;
	mov.u32 	%r43, %ntid.x;
	mov.u32 	%r44, %tid.x;
	mad.lo.s32 	%r45, %r42, %r43, %r44;
	shr.u32 	%r1, %r45, 5;
	mov.u32 	%r46, %ctaid.y;
	mov.u32 	%r47, %ntid.y;
	mov.u32 	%r48, %tid.y;
	mad.lo.s32 	%r2, %r46, %r47, %r48;
	setp.lt.s32 	%p2, %r41, 1;
	mov.f32 	%f166, 0f00000000;
	mov.f32 	%f165, %f166;
	mov.f32 	%f164, %f166;
	mov.f32 	%f163, %f166;
	mov.f32 	%f162, %f166;
	mov.f32 	%f161, %f166;
	mov.f32 	%f160, %f166;
	mov.f32 	%f159, %f166;
	@%p2 bra 	$L__BB1_17;
	shl.b32 	%r50, %r1, 4;
	shl.b32 	%r3, %r2, 4;
	setp.lt.s32 	%p3, %r50, %r39;
	setp.lt.s32 	%p4, %r3, %r40;
	and.pred  	%p1, %p3, %p4;
	mul.lo.s32 	%r4, %r50, %r41;
	add.s32 	%r51, %r41, -1;
	shr.u32 	%r52, %r51, 4;
	add.s32 	%r5, %r52, 1;
	and.b32  	%r6, %r5, 3;
	setp.lt.u32 	%p5, %r41, 49;
	mov.b32 	%r145, 0;
	mov.f32 	%f159, 0f00000000;
	mov.f32 	%f160, %f159;
	mov.f32 	%f161, %f159;
	mov.f32 	%f162, %f159;
	mov.f32 	%f163, %f159;
	mov.f32 	%f164, %f159;
	mov.f32 	%f165, %f159;
	mov.f32 	%f166, %f159;
	@%p5 bra 	$L__BB1_12;
	mad.lo.s32 	%r142, %r41, 48, %r3;
	shl.b32 	%r8, %r41, 6;
	shl.b32 	%r54, %r41, 5;
	add.s32 	%r141, %r54, %r3;
	shl.b32 	%r55, %r41, 4;
	add.s32 	%r140, %r55, %r3;
	and.b32  	%r56, %r5, 536870908;
	neg.s32 	%r138, %r56;
	mov.b32 	%r145, 0;
	mov.f32 	%f159, 0f00000000;
	not.pred 	%p6, %p1;
	mov.u32 	%r139, %r3;
	mov.u32 	%r143, %r4;
$L__BB1_3:
	@%p6 bra 	$L__BB1_5;
	mul.wide.u32 	%rd7, %r143, 2;
	add.s64 	%rd8, %rd2, %rd7;
	wmma.load.a.sync.aligned.row.m16n16k16.global.f16 	{%r57, %r58, %r59, %r60, %r61, %r62, %r63, %r64}, [%rd8], %r41;
	mul.wide.u32 	%rd9, %r139, 2;
	add.s64 	%rd10, %rd1, %rd9;
	wmma.load.b.sync.aligned.row.m16n16k16.global.f16 	{%r65, %r66, %r67, %r68, %r69, %r70, %r71, %r72}, [%rd10], %r41;
	wmma.mma.sync.aligned.row.row.m16n16k16.f32.f32 {%f166, %f165, %f164, %f163, %f162, %f161, %f160, %f159}, {%r57, %r58, %r59, %r60, %r61, %r62, %r63, %r64}, {%r65, %r66, %r67, %r68, %r69, %r70, %r71, %r72}, {%f166, %f165, %f164, %f163, %f162, %f161, %f160, %f159};
$L__BB1_5:
	mul.wide.u32 	%rd11, %r143, 2;
	add.s64 	%rd3, %rd2, %rd11;
	@%p6 bra 	$L__BB1_7;
	add.s64 	%rd12, %rd3, 32;
	wmma.load.a.sync.aligned.row.m16n16k16.global.f16 	{%r73, %r74, %r75, %r76, %r77, %r78, %r79, %r80}, [%rd12], %r41;
	mul.wide.u32 	%rd13, %r140, 2;
	add.s64 	%rd14, %rd1, %rd13;
	wmma.load.b.sync.aligned.row.m16n16k16.global.f16 	{%r81, %r82, %r83, %r84, %r85, %r86, %r87, %r88}, [%rd14], %r41;
	wmma.mma.sync.aligned.row.row.m16n16k16.f32.f32 {%f166, %f165, %f164, %f163, %f162, %f161, %f160, %f159}, {%r73, %r74, %r75, %r76, %r77, %r78, %r79, %r80}, {%r81, %r82, %r83, %r84, %r85, %r86, %r87, %r88}, {%f166, %f165, %f164, %f163, %f162, %f161, %f160, %f159};
$L__BB1_7:
	@%p6 bra 	$L__BB1_9;
	add.s64 	%rd15, %rd3, 64;
	wmma.load.a.sync.aligned.row.m16n16k16.global.f16 	{%r89, %r90, %r91, %r92, %r93, %r94, %r95, %r96}, [%rd15], %r41;
	mul.wide.u32 	%rd16, %r141, 2;
	add.s64 	%rd17, %rd1, %rd16;
	wmma.load.b.sync.aligned.row.m16n16k16.global.f16 	{%r97, %r98, %r99, %r100, %r101, %r102, %r103, %r104}, [%rd17], %r41;
	wmma.mma.sync.aligned.row.row.m16n16k16.f32.f32 {%f166, %f165, %f164, %f163, %f162, %f161, %f160, %f159}, {%r89, %r90, %r91, %r92, %r93, %r94, %r95, %r96}, {%r97, %r98, %r99, %r100, %r101, %r102, %r103, %r104}, {%f166, %f165, %f164, %f163, %f162, %f161, %f160, %f159};
$L__BB1_9:
	@%p6 bra 	$L__BB1_11;
	add.s64 	%rd18, %rd3, 96;
	wmma.load.a.sync.aligned.row.m16n16k16.global.f16 	{%r105, %r106, %r107, %r108, %r109, %r110, %r111, %r112}, [%rd18], %r41;
	mul.wide.u32 	%rd19, %r142, 2;
	add.s64 	%rd20, %rd1, %rd19;
	wmma.load.b.sync.aligned.row.m16n16k16.global.f16 	{%r113, %r114, %r115, %r116, %r117, %r118, %r119, %r120}, [%rd20], %r41;
	wmma.mma.sync.aligned.row.row.m16n16k16.f32.f32 {%f166, %f165, %f164, %f163, %f162, %f161, %f160, %f159}, {%r105, %r106, %r107, %r108, %r109, %r110, %r111, %r112}, {%r113, %r114, %r115, %r116, %r117, %r118, %r119, %r120}, {%f166, %f165, %f164, %f163, %f162, %f161, %f160, %f159};
$L__BB1_11:
	add.s32 	%r145, %r145, 64;
	add.s32 	%r143, %r143, 64;
	add.s32 	%r142, %r142, %r8;
	add.s32 	%r141, %r141, %r8;
	add.s32 	%r140, %r140, %r8;
	add.s32 	%r139, %r139, %r8;
	add.s32 	%r138, %r138, 4;
	setp.ne.s32 	%p10, %r138, 0;
	@%p10 bra 	$L__BB1_3;
$L__BB1_12:
	setp.eq.s32 	%p11, %r6, 0;
	@%p11 bra 	$L__BB1_17;
	mad.lo.s32 	%r148, %r145, %r41, %r3;
	shl.b32 	%r28, %r41, 4;
	add.s32 	%r147, %r145, %r4;
	neg.s32 	%r146, %r6;
	not.pred 	%p12, %p1;
$L__BB1_14:
	.pragma "nounroll";
	@%p12 bra 	$L__BB1_16;
	mul.wide.u32 	%rd21, %r147, 2;
	add.s64 	%rd22, %rd2, %rd21;
	wmma.load.a.sync.aligned.row.m16n16k16.global.f16 	{%r121, %r122, %r123, %r124, %r125, %r126, %r127, %r128}, [%rd22], %r41;
	mul.wide.u32 	%rd23, %r148, 2;
	add.s64 	%rd24, %rd1, %rd23;
	wmma.load.b.sync.aligned.row.m16n16k16.global.f16 	{%r129, %r130, %r131, %r132, %r133, %r134, %r135, %r136}, [%rd24], %r41;
	wmma.mma.sync.aligned.row.row.m16n16k16.f32.f32 {%f166, %f165, %f164, %f163, %f162, %f161, %f160, %f159}, {%r121, %r122, %r123, %r124, %r125, %r126, %r127, %r128}, {%r129, %r130, %r131, %r132, %r133, %r134, %r135, %r136}, {%f166, %f165, %f164, %f163, %f162, %f161, %f160, %f159};
$L__BB1_16:
	add.s32 	%r148, %r148, %r28;
	add.s32 	%r147, %r147, 16;
	add.s32 	%r146, %r146, 1;
	setp.ne.s32 	%p13, %r146, 0;
	@%p13 bra 	$L__BB1_14;
$L__BB1_17:
	shl.b32 	%r37, %r1, 4;
	shl.b32 	%r38, %r2, 4;
	setp.ge.s32 	%p14, %r37, %r39;
	setp.ge.s32 	%p15, %r38, %r40;
	or.pred  	%p16, %p14, %p15;
	@%p16 bra 	$L__BB1_19;
	ld.param.u64 	%rd31, [_Z10wmma_naiveiiifPK6__halfS1_fPf_param_7];
	mul.lo.s32 	%r137, %r37, %r40;
	cvt.u64.u32 	%rd25, %r137;
	cvt.u64.u32 	%rd26, %r38;
	add.s64 	%rd27, %rd25, %rd26;
	cvta.to.global.u64 	%rd28, %rd31;
	shl.b64 	%rd29, %rd27, 2;
	add.s64 	%rd30, %rd28, %rd29;
	wmma.load.c.sync.aligned.row.m16n16k16.global.f32 	{%f127, %f128, %f129, %f130, %f131, %f132, %f133, %f134}, [%rd30], %r40;
	mul.f32 	%f135, %f122, %f127;
	fma.rn.f32 	%f136, %f121, %f166, %f135;
	mul.f32 	%f137, %f122, %f128;
	fma.rn.f32 	%f138, %f121, %f165, %f137;
	mul.f32 	%f139, %f122, %f129;
	fma.rn.f32 	%f140, %f121, %f164, %f139;
	mul.f32 	%f141, %f122, %f130;
	fma.rn.f32 	%f142, %f121, %f163, %f141;
	mul.f32 	%f143, %f122, %f131;
	fma.rn.f32 	%f144, %f121, %f162, %f143;
	mul.f32 	%f145, %f122, %f132;
	fma.rn.f32 	%f146, %f121, %f161, %f145;
	mul.f32 	%f147, %f122, %f133;
	fma.rn.f32 	%f148, %f121, %f160, %f147;
	mul.f32 	%f149, %f122, %f134;
	fma.rn.f32 	%f150, %f121, %f159, %f149;
	wmma.store.d.sync.aligned.row.m16n16k16.global.f32 	[%rd30], {%f136, %f138, %f140, %f142, %f144, %f146, %f148, %f150}, %r40;
$L__BB1_19:
	ret;

}


// ===== COMPILED SASS (sm_100) =====

	.target	sm_100

	.elftype	@"ET_EXEC"


//--------------------- .note.nv.tkinfo           --------------------------
	.section	.note.nv.tkinfo,"",@"SHT_NOTE"
	.sectionflags	@"SHF_NOTE_NV_TKINFO"
	.tkinfo
        /*0018*/ 	.word	0x00000002
        /*0030*/ 	.string	""
        /*0030*/ 	.string	"ptxas"
        /*0030*/ 	.string	"Cuda compilation tools, release 13.0, V13.0.88"
        /*0030*/ 	.string	"Build cuda_13.0.r13.0/compiler.36424714_0"
        /*0030*/ 	.string	"-arch sm_100 -m 64 "



//--------------------- .note.nv.cuinfo           --------------------------
	.section	.note.nv.cuinfo,"",@"SHT_NOTE"
	.sectionflags	@"SHF_NOTE_NV_CUINFO"
        /*0018*/ 	.short	0x0002
        /*001a*/ 	.short	0x0064
        /*001c*/ 	.short	0x0082
	.zero		2


//--------------------- .nv.info                  --------------------------
	.section	.nv.info,"",@"SHT_CUDA_INFO"
	.align	4


	//----- nvinfo : EIATTR_REGCOUNT
	.align		4
        /*0000*/ 	.byte	0x04, 0x2f
        /*0002*/ 	.short	(.L_1 - .L_0)
	.align		4
.L_0:
        /*0004*/ 	.word	index@(_Z10gemm_naiveiiifPK6__halfS1_fPf)
        /*0008*/ 	.word	0x00000020


	//----- nvinfo : EIATTR_FRAME_SIZE
	.align		4
.L_1:
        /*000c*/ 	.byte	0x04, 0x11
        /*000e*/ 	.short	(.L_3 - .L_2)
	.align		4
.L_2:
        /*0010*/ 	.word	index@(_Z10gemm_naiveiiifPK6__halfS1_fPf)
        /*0014*/ 	.word	0x00000000


	//----- nvinfo : EIATTR_REGCOUNT
	.align		4
.L_3:
        /*0018*/ 	.byte	0x04, 0x2f
        /*001a*/ 	.short	(.L_5 - .L_4)
	.align		4
.L_4:
        /*001c*/ 	.word	index@(_Z10wmma_naiveiiifPK6__halfS1_fPf)
        /*0020*/ 	.word	0x00000028


	//----- nvinfo : EIATTR_FRAME_SIZE
	.align		4
.L_5:
        /*0024*/ 	.byte	0x04, 0x11
        /*0026*/ 	.short	(.L_7 - .L_6)
	.align		4
.L_6:
        /*0028*/ 	.word	index@(_Z10wmma_naiveiiifPK6__halfS1_fPf)
        /*002c*/ 	.word	0x00000000


	//----- nvinfo : EIATTR_MIN_STACK_SIZE
	.align		4
.L_7:
        /*0030*/ 	.byte	0x04, 0x12
        /*0032*/ 	.short	(.L_9 - .L_8)
	.align		4
.L_8:
        /*0034*/ 	.word	index@(_Z10wmma_naiveiiifPK6__halfS1_fPf)
        /*0038*/ 	.word	0x00000000


	//----- nvinfo : EIATTR_MIN_STACK_SIZE
	.align		4
.L_9:
        /*003c*/ 	.byte	0x04, 0x12
        /*003e*/ 	.short	(.L_11 - .L_10)
	.align		4
.L_10:
        /*0040*/ 	.word	index@(_Z10gemm_naiveiiifPK6__halfS1_fPf)
        /*0044*/ 	.word	0x00000000
.L_11:


//--------------------- .nv.compat                --------------------------
	.section	.nv.compat,"",@"SHT_CUDA_COMPAT_INFO"
	.align	4
        /*0000*/ 	.byte	0x02, 0x09, 0x00, 0x00, 0x02, 0x02, 0x01, 0x00, 0x02, 0x05, 0x05, 0x00, 0x03, 0x07, 0x01, 0x01
        /*0010*/ 	.byte	0x02, 0x03, 0x00, 0x00, 0x02, 0x06, 0x01, 0x00, 0x04, 0x0b, 0x08, 0x00, 0x09, 0x00, 0x00, 0x00
        /*0020*/ 	.byte	0x00, 0x00, 0x00, 0x00


//--------------------- .nv.info._Z10wmma_naiveiiifPK6__halfS1_fPf --------------------------
	.section	.nv.info._Z10wmma_naiveiiifPK6__halfS1_fPf,"",@"SHT_CUDA_INFO"
	.sectionflags	@""
	.align	4


	//----- nvinfo : EIATTR_CUDA_API_VERSION
	.align		4
        /*0000*/ 	.byte	0x04, 0x37
        /*0002*/ 	.short	(.L_13 - .L_12)
.L_12:
        /*0004*/ 	.word	0x00000082


	//----- nvinfo : EIATTR_KPARAM_INFO
	.align		4
.L_13:
        /*0008*/ 	.byte	0x04, 0x17
        /*000a*/ 	.short	(.L_15 - .L_14)
.L_14:
        /*000c*/ 	.word	0x00000000
        /*0010*/ 	.short	0x0007
        /*0012*/ 	.short	0x0028
        /*0014*/ 	.byte	0x00, 0xf5, 0x21, 0x00


	//----- nvinfo : EIATTR_KPARAM_INFO
	.align		4
.L_15:
        /*0018*/ 	.byte	0x04, 0x17
        /*001a*/ 	.short	(.L_17 - .L_16)
.L_16:
        /*001c*/ 	.word	0x00000000
        /*0020*/ 	.short	0x0006
        /*0022*/ 	.short	0x0020
        /*0024*/ 	.byte	0x00, 0xf0, 0x11, 0x00


	//----- nvinfo : EIATTR_KPARAM_INFO
	.align		4
.L_17:
        /*0028*/ 	.byte	0x04, 0x17
        /*002a*/ 	.short	(.L_19 - .L_18)
.L_18:
        /*002c*/ 	.word	0x00000000
        /*0030*/ 	.short	0x0005
        /*0032*/ 	.short	0x0018
        /*0034*/ 	.byte	0x00, 0xf5, 0x21, 0x00


	//----- nvinfo : EIATTR_KPARAM_INFO
	.align		4
.L_19:
        /*0038*/ 	.byte	0x04, 0x17
        /*003a*/ 	.short	(.L_21 - .L_20)
.L_20:
        /*003c*/ 	.word	0x00000000
        /*0040*/ 	.short	0x0004
        /*0042*/ 	.short	0x0010
        /*0044*/ 	.byte	0x00, 0xf5, 0x21, 0x00


	//----- nvinfo : EIATTR_KPARAM_INFO
	.align		4
.L_21:
        /*0048*/ 	.byte	0x04, 0x17
        /*004a*/ 	.short	(.L_23 - .L_22)
.L_22:
        /*004c*/ 	.word	0x00000000
        /*0050*/ 	.short	0x0003
        /*0052*/ 	.short	0x000c
        /*0054*/ 	.byte	0x00, 0xf0, 0x11, 0x00


	//----- nvinfo : EIATTR_KPARAM_INFO
	.align		4
.L_23:
        /*0058*/ 	.byte	0x04, 0x17
        /*005a*/ 	.short	(.L_25 - .L_24)
.L_24:
        /*005c*/ 	.word	0x00000000
        /*0060*/ 	.short	0x0002
        /*0062*/ 	.short	0x0008
        /*0064*/ 	.byte	0x00, 0xf0, 0x11, 0x00


	//----- nvinfo : EIATTR_KPARAM_INFO
	.align		4
.L_25:
        /*0068*/ 	.byte	0x04, 0x17
        /*006a*/ 	.short	(.L_27 - .L_26)
.L_26:
        /*006c*/ 	.word	0x00000000
        /*0070*/ 	.short	0x0001
        /*0072*/ 	.short	0x0004
        /*0074*/ 	.byte	0x00, 0xf0, 0x11, 0x00


	//----- nvinfo : EIATTR_KPARAM_INFO
	.align		4
.L_27:
        /*0078*/ 	.byte	0x04, 0x17
        /*007a*/ 	.short	(.L_29 - .L_28)
.L_28:
        /*007c*/ 	.word	0x00000000
        /*0080*/ 	.short	0x0000
        /*0082*/ 	.short	0x0000
        /*0084*/ 	.byte	0x00, 0xf0, 0x11, 0x00


	//----- nvinfo : EIATTR_SPARSE_MMA_MASK
	.align		4
.L_29:
        /*0088*/ 	.byte	0x03, 0x50
        /*008a*/ 	.short	0x0000


	//----- nvinfo : EIATTR_WMMA_USED
	.align		4
        /*008c*/ 	.byte	0x01, 0x2b
	.zero		2


	//----- nvinfo : EIATTR_MAXREG_COUNT
	.align		4
        /*0090*/ 	.byte	0x03, 0x1b
        /*0092*/ 	.short	0x00ff


	//----- nvinfo : EIATTR_MERCURY_ISA_VERSION
	.align		4
        /*0094*/ 	.byte	0x03, 0x5f
        /*0096*/ 	.short	0x0101


	//----- nvinfo : EIATTR_VRC_CTA_INIT_COUNT
	.align		4
        /*0098*/ 	.byte	0x02, 0x4a
	.zero		1
	.zero		1


	//----- nvinfo : EIATTR_EXIT_INSTR_OFFSETS
	.align		4
        /*009c*/ 	.byte	0x04, 0x1c
        /*009e*/ 	.short	(.L_31 - .L_30)


	//   ....[0]....
.L_30:
        /*00a0*/ 	.word	0x00000f10


	//   ....[1]....
        /*00a4*/ 	.word	0x000011c0


	//----- nvinfo : EIATTR_CRS_STACK_SIZE
	.align		4
.L_31:
        /*00a8*/ 	.byte	0x04, 0x1e
        /*00aa*/ 	.short	(.L_33 - .L_32)
.L_32:
        /*00ac*/ 	.word	0x00000000


	//----- nvinfo : EIATTR_CBANK_PARAM_SIZE
	.align		4
.L_33:
        /*00b0*/ 	.byte	0x03, 0x19
        /*00b2*/ 	.short	0x0030


	//----- nvinfo : EIATTR_PARAM_CBANK
	.align		4
        /*00b4*/ 	.byte	0x04, 0x0a
        /*00b6*/ 	.short	(.L_35 - .L_34)
	.align		4
.L_34:
        /*00b8*/ 	.word	index@(.nv.constant0._Z10wmma_naiveiiifPK6__halfS1_fPf)
        /*00bc*/ 	.short	0x0380
        /*00be*/ 	.short	0x0030


	//----- nvinfo : EIATTR_SW_WAR
	.align		4
.L_35:
        /*00c0*/ 	.byte	0x04, 0x36
        /*00c2*/ 	.short	(.L_37 - .L_36)
.L_36:
        /*00c4*/ 	.word	0x00000008
.L_37:


//--------------------- .nv.info._Z10gemm_naiveiiifPK6__halfS1_fPf --------------------------
	.section	.nv.info._Z10gemm_naiveiiifPK6__halfS1_fPf,"",@"SHT_CUDA_INFO"
	.sectionflags	@""
	.align	4


	//----- nvinfo : EIATTR_CUDA_API_VERSION
	.align		4
        /*0000*/ 	.byte	0x04, 0x37
        /*0002*/ 	.short	(.L_39 - .L_38)
.L_38:
        /*0004*/ 	.word	0x00000082


	//----- nvinfo : EIATTR_KPARAM_INFO
	.align		4
.L_39:
        /*0008*/ 	.byte	0x04, 0x17
        /*000a*/ 	.short	(.L_41 - .L_40)
.L_40:
        /*000c*/ 	.word	0x00000000
        /*0010*/ 	.short	0x0007
        /*0012*/ 	.short	0x0028
        /*0014*/ 	.byte	0x00, 0xf5, 0x21, 0x00


	//----- nvinfo : EIATTR_KPARAM_INFO
	.align		4
.L_41:
        /*0018*/ 	.byte	0x04, 0x17
        /*001a*/ 	.short	(.L_43 - .L_42)
.L_42:
        /*001c*/ 	.word	0x00000000
        /*0020*/ 	.short	0x0006
        /*0022*/ 	.short	0x0020
        /*0024*/ 	.byte	0x00, 0xf0, 0x11, 0x00


	//----- nvinfo : EIATTR_KPARAM_INFO
	.align		4
.L_43:
        /*0028*/ 	.byte	0x04, 0x17
        /*002a*/ 	.short	(.L_45 - .L_44)
.L_44:
        /*002c*/ 	.word	0x00000000
        /*0030*/ 	.short	0x0005
        /*0032*/ 	.short	0x0018
        /*0034*/ 	.byte	0x00, 0xf5, 0x21, 0x00


	//----- nvinfo : EIATTR_KPARAM_INFO
	.align		4
.L_45:
        /*0038*/ 	.byte	0x04, 0x17
        /*003a*/ 	.short	(.L_47 - .L_46)
.L_46:
        /*003c*/ 	.word	0x00000000
        /*0040*/ 	.short	0x0004
        /*0042*/ 	.short	0x0010
        /*0044*/ 	.byte	0x00, 0xf5, 0x21, 0x00


	//----- nvinfo : EIATTR_KPARAM_INFO
	.align		4
.L_47:
        /*0048*/ 	.byte	0x04, 0x17
        /*004a*/ 	.short	(.L_49 - .L_48)
.L_48:
        /*004c*/ 	.word	0x00000000
        /*0050*/ 	.short	0x0003
        /*0052*/ 	.short	0x000c
        /*0054*/ 	.byte	0x00, 0xf0, 0x11, 0x00


	//----- nvinfo : EIATTR_KPARAM_INFO
	.align		4
.L_49:
        /*0058*/ 	.byte	0x04, 0x17
        /*005a*/ 	.short	(.L_51 - .L_50)
.L_50:
        /*005c*/ 	.word	0x00000000
        /*0060*/ 	.short	0x0002
        /*0062*/ 	.short	0x0008
        /*0064*/ 	.byte	0x00, 0xf0, 0x11, 0x00


	//----- nvinfo : EIATTR_KPARAM_INFO
	.align		4
.L_51:
        /*0068*/ 	.byte	0x04, 0x17
        /*006a*/ 	.short	(.L_53 - .L_52)
.L_52:
        /*006c*/ 	.word	0x00000000
        /*0070*/ 	.short	0x0001
        /*0072*/ 	.short	0x0004
        /*0074*/ 	.byte	0x00, 0xf0, 0x11, 0x00


	//----- nvinfo : EIATTR_KPARAM_INFO
	.align		4
.L_53:
        /*0078*/ 	.byte	0x04, 0x17
        /*007a*/ 	.short	(.L_55 - .L_54)
.L_54:
        /*007c*/ 	.word	0x00000000
        /*0080*/ 	.short	0x0000
        /*0082*/ 	.short	0x0000
        /*0084*/ 	.byte	0x00, 0xf0, 0x11, 0x00


	//----- nvinfo : EIATTR_SPARSE_MMA_MASK
	.align		4
.L_55:
        /*0088*/ 	.byte	0x03, 0x50
        /*008a*/ 	.short	0x0000


	//----- nvinfo : EIATTR_MAXREG_COUNT
	.align		4
        /*008c*/ 	.byte	0x03, 0x1b
        /*008e*/ 	.short	0x00ff


	//----- nvinfo : EIATTR_MERCURY_ISA_VERSION
	.align		4
        /*0090*/ 	.byte	0x03, 0x5f
        /*0092*/ 	.short	0x0101


	//----- nvinfo : EIATTR_VRC_CTA_INIT_COUNT
	.align		4
        /*0094*/ 	.byte	0x02, 0x4a
	.zero		1
	.zero		1


	//----- nvinfo : EIATTR_EXIT_INSTR_OFFSETS
	.align		4
        /*0098*/ 	.byte	0x04, 0x1c
        /*009a*/ 	.short	(.L_57 - .L_56)


	//   ....[0]....
.L_56:
        /*009c*/ 	.word	0x000000d0


	//   ....[1]....
        /*00a0*/ 	.word	0x00000cb0


	//----- nvinfo : EIATTR_CBANK_PARAM_SIZE
	.align		4
.L_57:
        /*00a4*/ 	.byte	0x03, 0x19
        /*00a6*/ 	.short	0x0030


	//----- nvinfo : EIATTR_PARAM_CBANK
	.align		4
        /*00a8*/ 	.byte	0x04, 0x0a
        /*00aa*/ 	.short	(.L_59 - .L_58)
	.align		4
.L_58:
        /*00ac*/ 	.word	index@(.nv.constant0._Z10gemm_naiveiiifPK6__halfS1_fPf)
        /*00b0*/ 	.short	0x0380
        /*00b2*/ 	.short	0x0030


	//----- nvinfo : EIATTR_SW_WAR
	.align		4
.L_59:
        /*00b4*/ 	.byte	0x04, 0x36
        /*00b6*/ 	.short	(.L_61 - .L_60)
.L_60:
        /*00b8*/ 	.word	0x00000008
.L_61:


//--------------------- .nv.callgraph             --------------------------
	.section	.nv.callgraph,"",@"SHT_CUDA_CALLGRAPH"
	.align	4
	.sectionentsize	8
	.align		4
        /*0000*/ 	.word	0x00000000
	.align		4
        /*0004*/ 	.word	0xffffffff
	.align		4
        /*0008*/ 	.word	0x00000000
	.align		4
        /*000c*/ 	.word	0xfffffffe
	.align		4
        /*0010*/ 	.word	0x00000000
	.align		4
        /*0014*/ 	.word	0xfffffffd
	.align		4
        /*0018*/ 	.word	0x00000000
	.align		4
        /*001c*/ 	.word	0xfffffffc


//--------------------- .text._Z10wmma_naiveiiifPK6__halfS1_fPf --------------------------
	.section	.text._Z10wmma_naiveiiifPK6__halfS1_fPf,"ax",@progbits
	.align	128
        .global         _Z10wmma_naiveiiifPK6__halfS1_fPf
        .type           _Z10wmma_naiveiiifPK6__halfS1_fPf,@function
        .size           _Z10wmma_naiveiiifPK6__halfS1_fPf,(.L_x_16 - _Z10wmma_naiveiiifPK6__halfS1_fPf)
        .other          _Z10wmma_naiveiiifPK6__halfS1_fPf,@"STO_CUDA_ENTRY STV_DEFAULT"
_Z10wmma_naiveiiifPK6__halfS1_fPf:
.text._Z10wmma_naiveiiifPK6__halfS1_fPf:
[----:B------:R-:W-:Y:S01]  /*0000*/  LDC R1, c[0x0][0x37c] ;  /* 0x0000df00ff017b82 */ /* 0x000fe20000000800 */
[----:B------:R-:W0:Y:S01]  /*0010*/  LDCU UR6, c[0x0][0x388] ;  /* 0x00007100ff0677ac */ /* 0x000e220008000800 */
[----:B------:R-:W1:Y:S06]  /*0020*/  S2R R0, SR_TID.X ;  /* 0x0000000000007919 */ /* 0x000e6c0000002100 */
[----:B------:R-:W1:Y:S01]  /*0030*/  S2UR UR4, SR_CTAID.X ;  /* 0x00000000000479c3 */ /* 0x000e620000002500 */
[----:B------:R-:W-:Y:S02]  /*0040*/  CS2R R8, SRZ ;  /* 0x0000000000087805 */ /* 0x000fe4000001ff00 */
[----:B------:R-:W-:Y:S01]  /*0050*/  CS2R R10, SRZ ;  /* 0x00000000000a7805 */ /* 0x000fe2000001ff00 */
[----:B------:R-:W2:Y:S01]  /*0060*/  S2R R3, SR_TID.Y ;  /* 0x0000000000037919 */ /* 0x000ea20000002200 */
[----:B------:R-:W-:-:S02]  /*0070*/  CS2R R12, SRZ ;  /* 0x00000000000c7805 */ /* 0x000fc4000001ff00 */
[----:B------:R-:W-:Y:S01]  /*0080*/  CS2R R14, SRZ ;  /* 0x00000000000e7805 */ /* 0x000fe2000001ff00 */
[----:B------:R-:W1:Y:S08]  /*0090*/  LDC R23, c[0x0][0x360] ;  /* 0x0000d800ff177b82 */ /* 0x000e700000000800 */
[----:B------:R-:W2:Y:S01]  /*00a0*/  S2UR UR5, SR_CTAID.Y ;  /* 0x00000000000579c3 */ /* 0x000ea20000002600 */
[----:B0-----:R-:W-:-:S05]  /*00b0*/  IMAD.U32 R17, RZ, RZ, UR6 ;  /* 0x00000006ff117e24 */ /* 0x001fca000f8e00ff */
[----:B------:R-:W-:Y:S02]  /*00c0*/  ISETP.GE.AND P0, PT, R17, 0x1, PT ;  /* 0x000000011100780c */ /* 0x000fe40003f06270 */
[----:B------:R-:W2:Y:S01]  /*00d0*/  LDC R2, c[0x0][0x364] ;  /* 0x0000d900ff027b82 */ /* 0x000ea20000000800 */
[----:B-1----:R-:W-:-:S05]  /*00e0*/  IMAD R23, R23, UR4, R0 ;  /* 0x0000000417177c24 */ /* 0x002fca000f8e0200 */
[----:B------:R-:W-:Y:S01]  /*00f0*/  SHF.R.U32.HI R23, RZ, 0x5, R23 ;  /* 0x00000005ff177819 */ /* 0x000fe20000011617 */
[----:B--2---:R-:W-:Y:S01]  /*0100*/  IMAD R0, R2, UR5, R3 ;  /* 0x0000000502007c24 */ /* 0x004fe2000f8e0203 */
[----:B------:R-:W0:Y:S03]  /*0110*/  LDCU.64 UR4, c[0x0][0x358] ;  /* 0x00006b00ff0477ac */ /* 0x000e260008000a00 */
[----:B------:R-:W-:Y:S05]  /*0120*/  @!P0 BRA `(.L_x_0) ;  /* 0x0000000c00648947 */ /* 0x000fea0003800000 */
[----:B------:R-:W1:Y:S01]  /*0130*/  LDCU.64 UR6, c[0x0][0x380] ;  /* 0x00007000ff0677ac */ /* 0x000e620008000a00 */
[C---:B------:R-:W-:Y:S01]  /*0140*/  ISETP.GE.U32.AND P1, PT, R17.reuse, 0x31, PT ;  /* 0x000000311100780c */ /* 0x040fe20003f26070 */
[----:B------:R-:W-:Y:S01]  /*0150*/  IMAD.SHL.U32 R4, R0, 0x10, RZ ;  /* 0x0000001000047824 */ /* 0x000fe200078e00ff */
[----:B------:R-:W-:Y:S01]  /*0160*/  IADD3 R2, PT, PT, R17, -0x1, RZ ;  /* 0xffffffff11027810 */ /* 0x000fe20007ffe0ff */
[----:B------:R-:W-:Y:S01]  /*0170*/  IMAD.SHL.U32 R7, R23, 0x10, RZ ;  /* 0x0000001017077824 */ /* 0x000fe200078e00ff */
[----:B------:R-:W-:Y:S01]  /*0180*/  CS2R R14, SRZ ;  /* 0x00000000000e7805 */ /* 0x000fe2000001ff00 */
[----:B------:R-:W-:Y:S01]  /*0190*/  IMAD.MOV.U32 R6, RZ, RZ, RZ ;  /* 0x000000ffff067224 */ /* 0x000fe200078e00ff */
[----:B------:R-:W-:Y:S02]  /*01a0*/  LEA.HI R2, R2, 0x1, RZ, 0x1c ;  /* 0x0000000102027811 */ /* 0x000fe400078fe0ff */
[----:B------:R-:W-:Y:S02]  /*01b0*/  CS2R R12, SRZ ;  /* 0x00000000000c7805 */ /* 0x000fe4000001ff00 */
[----:B------:R-:W-:-:S02]  /*01c0*/  CS2R R10, SRZ ;  /* 0x00000000000a7805 */ /* 0x000fc4000001ff00 */
[----:B------:R-:W-:Y:S02]  /*01d0*/  CS2R R8, SRZ ;  /* 0x0000000000087805 */ /* 0x000fe4000001ff00 */
[----:B------:R-:W-:Y:S02]  /*01e0*/  LOP3.LUT R20, R2, 0x3, RZ, 0xc0, !PT ;  /* 0x0000000302147812 */ /* 0x000fe400078ec0ff */
[----:B-1----:R-:W-:-:S04]  /*01f0*/  ISETP.GE.AND P0, PT, R4, UR7, PT ;  /* 0x0000000704007c0c */ /* 0x002fc8000bf06270 */
[C---:B------:R-:W-:Y:S01]  /*0200*/  ISETP.LT.AND P0, PT, R7.reuse, UR6, !P0 ;  /* 0x0000000607007c0c */ /* 0x040fe2000c701270 */
[----:B------:R-:W-:Y:S01]  /*0210*/  IMAD R7, R7, R17, RZ ;  /* 0x0000001107077224 */ /* 0x000fe200078e02ff */
[----:B------:R-:W-:Y:S11]  /*0220*/  @!P1 BRA `(.L_x_1) ;  /* 0x0000000800649947 */ /* 0x000ff60003800000 */
[----:B------:R-:W-:Y:S01]  /*0230*/  LOP3.LUT R2, R2, 0x1ffffffc, RZ, 0xc0, !PT ;  /* 0x1ffffffc02027812 */ /* 0x000fe200078ec0ff */
[----:B------:R-:W-:Y:S01]  /*0240*/  BSSY.RECONVERGENT B0, `(.L_x_1) ;  /* 0x0000097000007945 */ /* 0x000fe20003800200 */
[C-C-:B------:R-:W-:Y:S01]  /*0250*/  IMAD R21, R17.reuse, 0x30, R4.reuse ;  /* 0x0000003011157824 */ /* 0x140fe200078e0204 */
[----:B------:R-:W-:Y:S01]  /*0260*/  MOV R6, RZ ;  /* 0x000000ff00067202 */ /* 0x000fe20000000f00 */
[C-C-:B------:R-:W-:Y:S01]  /*0270*/  IMAD R22, R17.reuse, 0x20, R4.reuse ;  /* 0x0000002011167824 */ /* 0x140fe200078e0204 */
[----:B------:R-:W1:Y:S01]  /*0280*/  LDCU UR8, c[0x0][0x388] ;  /* 0x00007100ff0877ac */ /* 0x000e620008000800 */
[----:B------:R-:W-:Y:S02]  /*0290*/  IMAD R5, R17, 0x10, R4 ;  /* 0x0000001011057824 */ /* 0x000fe400078e0204 */
[----:B------:R-:W-:Y:S02]  /*02a0*/  IMAD.MOV.U32 R3, RZ, RZ, R7 ;  /* 0x000000ffff037224 */ /* 0x000fe400078e0007 */
[----:B------:R-:W-:-:S02]  /*02b0*/  IMAD.MOV.U32 R15, RZ, RZ, RZ ;  /* 0x000000ffff0f7224 */ /* 0x000fc400078e00ff */
[----:B------:R-:W-:-:S07]  /*02c0*/  IMAD.MOV R2, RZ, RZ, -R2 ;  /* 0x000000ffff027224 */ /* 0x000fce00078e0a02 */
.L_x_6:
[----:B------:R-:W-:Y:S05]  /*02d0*/  @!P0 BRA `(.L_x_2) ;  /* 0x0000000000848947 */ /* 0x000fea0003800000 */
[----:B------:R-:W2:Y:S01]  /*02e0*/  S2R R16, SR_LANEID ;  /* 0x0000000000107919 */ /* 0x000ea20000000000 */
[----:B------:R-:W3:Y:S01]  /*02f0*/  LDC R29, c[0x0][0x388] ;  /* 0x0000e200ff1d7b82 */ /* 0x000ee20000000800 */
[----:B------:R-:W-:-:S07]  /*0300*/  MOV R17, RZ ;  /* 0x000000ff00117202 */ /* 0x000fce0000000f00 */
[----:B------:R-:W4:Y:S08]  /*0310*/  LDC.64 R24, c[0x0][0x398] ;  /* 0x0000e600ff187b82 */ /* 0x000f300000000a00 */
[----:B------:R-:W5:Y:S01]  /*0320*/  LDC.64 R18, c[0x0][0x390] ;  /* 0x0000e400ff127b82 */ /* 0x000f620000000a00 */
[----:B---3--:R-:W-:Y:S02]  /*0330*/  SHF.R.U32.HI R26, RZ, 0x1, R29 ;  /* 0x00000001ff1a7819 */ /* 0x008fe4000001161d */
[----:B--2---:R-:W-:Y:S01]  /*0340*/  SHF.R.U32.HI R27, RZ, 0x2, R16 ;  /* 0x00000002ff1b7819 */ /* 0x004fe20000011610 */
[----:B----4-:R-:W-:Y:S01]  /*0350*/  IMAD.WIDE.U32 R24, R4, 0x2, R24 ;  /* 0x0000000204187825 */ /* 0x010fe200078e0018 */
[----:B------:R-:W-:-:S05]  /*0360*/  LOP3.LUT R16, R16, 0x3, RZ, 0xc0, !PT ;  /* 0x0000000310107812 */ /* 0x000fca00078ec0ff */
[----:B------:R-:W-:-:S03]  /*0370*/  IMAD.WIDE.U32 R16, R27, R26, R16 ;  /* 0x0000001a1b107225 */ /* 0x000fc600078e0010 */
[----:B------:R-:W-:-:S04]  /*0380*/  LEA R34, P1, R16, R24, 0x2 ;  /* 0x0000001810227211 */ /* 0x000fc800078210ff */
[----:B------:R-:W-:-:S03]  /*0390*/  LEA.HI.X R35, R16, R25, R17, 0x2, P1 ;  /* 0x0000001910237211 */ /* 0x000fc600008f1411 */
[----:B------:R-:W-:Y:S02]  /*03a0*/  IMAD.WIDE.U32 R26, R29, 0x10, R34 ;  /* 0x000000101d1a7825 */ /* 0x000fe400078e0022 */
[----:B0-----:R-:W2:Y:S04]  /*03b0*/  LDG.E R24, desc[UR4][R34.64] ;  /* 0x0000000422187981 */ /* 0x001ea8000c1e1900 */
[----:B------:R-:W3:Y:S04]  /*03c0*/  LDG.E R32, desc[UR4][R34.64+0x10] ;  /* 0x0000100422207981 */ /* 0x000ee8000c1e1900 */
[----:B------:R-:W4:Y:S04]  /*03d0*/  LDG.E R25, desc[UR4][R26.64] ;  /* 0x000000041a197981 */ /* 0x000f28000c1e1900 */
[----:B------:R3:W4:Y:S01]  /*03e0*/  LDG.E R33, desc[UR4][R26.64+0x10] ;  /* 0x000010041a217981 */ /* 0x000722000c1e1900 */
[----:B-----5:R-:W-:-:S03]  /*03f0*/  IMAD.WIDE.U32 R18, R3, 0x2, R18 ;  /* 0x0000000203127825 */ /* 0x020fc600078e0012 */
[----:B------:R-:W-:-:S04]  /*0400*/  LEA R30, P1, R16, R18, 0x2 ;  /* 0x00000012101e7211 */ /* 0x000fc800078210ff */
[----:B------:R-:W-:-:S03]  /*0410*/  LEA.HI.X R31, R16, R19, R17, 0x2, P1 ;  /* 0x00000013101f7211 */ /* 0x000fc600008f1411 */
[----:B------:R-:W-:Y:S02]  /*0420*/  IMAD.WIDE.U32 R28, R29, 0x10, R30 ;  /* 0x000000101d1c7825 */ /* 0x000fe400078e001e */
[----:B------:R-:W5:Y:S04]  /*0430*/  LDG.E R16, desc[UR4][R30.64] ;  /* 0x000000041e107981 */ /* 0x000f68000c1e1900 */
[----:B------:R-:W5:Y:S04]  /*0440*/  LDG.E R18, desc[UR4][R30.64+0x10] ;  /* 0x000010041e127981 */ /* 0x000f68000c1e1900 */
[----:B------:R-:W5:Y:S04]  /*0450*/  LDG.E R17, desc[UR4][R28.64] ;  /* 0x000000041c117981 */ /* 0x000f68000c1e1900 */
[----:B------:R-:W5:Y:S01]  /*0460*/  LDG.E R19, desc[UR4][R28.64+0x10] ;  /* 0x000010041c137981 */ /* 0x000f62000c1e1900 */
[----:B------:R-:W-:Y:S05]  /*0470*/  WARPSYNC.ALL ;  /* 0x0000000000007948 */ /* 0x000fea0003800000 */
[----:B--2---:R-:W-:Y:S04]  /*0480*/  MOVM.16.MT88 R24, R24 ;  /* 0x000000001818723a */ /* 0x004fe80000000000 */
[----:B---3--:R-:W-:Y:S04]  /*0490*/  MOVM.16.MT88 R26, R32 ;  /* 0x00000000201a723a */ /* 0x008fe80000000000 */
[----:B----4-:R-:W5:Y:S04]  /*04a0*/  MOVM.16.MT88 R25, R25 ;  /* 0x000000001919723a */ /* 0x010f680000000000 */
[----:B------:R-:W0:Y:S01]  /*04b0*/  MOVM.16.MT88 R27, R33 ;  /* 0x00000000211b723a */ /* 0x000e220000000000 */
[C---:B-----5:R-:W-:Y:S08]  /*04c0*/  HMMA.16816.F32 R8, R16.reuse, R24, R8 ;  /* 0x000000181008723c */ /* 0x060ff00000001808 */
[----:B0-----:R-:W-:-:S15]  /*04d0*/  HMMA.16816.F32 R12, R16, R26, R12 ;  /* 0x0000001a100c723c */ /* 0x001fde000000180c */
[----:B------:R-:W-:-:S05]  /*04e0*/  NOP ;  /* 0x0000000000007918 */ /* 0x000fca0000000000 */
.L_x_2:
[----:B------:R-:W2:Y:S02]  /*04f0*/  LDC.64 R28, c[0x0][0x390] ;  /* 0x0000e400ff1c7b82 */ /* 0x000ea40000000a00 */
[----:B--2---:R-:W-:Y:S01]  /*0500*/  IMAD.WIDE.U32 R28, R3, 0x2, R28 ;  /* 0x00000002031c7825 */ /* 0x004fe200078e001c */
[----:B------:R-:W-:Y:S06]  /*0510*/  @!P0 BRA `(.L_x_3) ;  /* 0x00000000007c8947 */ /* 0x000fec0003800000 */
[----:B------:R-:W2:Y:S01]  /*0520*/  S2R R16, SR_LANEID ;  /* 0x0000000000107919 */ /* 0x000ea20000000000 */
[----:B------:R-:W3:Y:S01]  /*0530*/  LDC R31, c[0x0][0x388] ;  /* 0x0000e200ff1f7b82 */ /* 0x000ee20000000800 */
[----:B------:R-:W-:-:S07]  /*0540*/  IMAD.MOV.U32 R17, RZ, RZ, RZ ;  /* 0x000000ffff117224 */ /* 0x000fce00078e00ff */
[----:B------:R-:W4:Y:S01]  /*0550*/  LDC.64 R18, c[0x0][0x398] ;  /* 0x0000e600ff127b82 */ /* 0x000f220000000a00 */
        /* <DEDUP_REMOVED lines=11> */
[----:B------:R-:W5:Y:S01]  /*0610*/  LDG.E R27, desc[UR4][R34.64+0x10] ;  /* 0x00001004221b7981 */ /* 0x000f62000c1e1900 */
        /* <DEDUP_REMOVED lines=10> */
[----:B----4-:R-:W0:Y:S04]  /*06c0*/  MOVM.16.MT88 R25, R25 ;  /* 0x000000001919723a */ /* 0x010e280000000000 */
[----:B-----5:R-:W2:Y:S01]  /*06d0*/  MOVM.16.MT88 R27, R27 ;  /* 0x000000001b1b723a */ /* 0x020ea20000000000 */
[C---:B0-----:R-:W-:Y:S08]  /*06e0*/  HMMA.16816.F32 R8, R16.reuse, R24, R8 ;  /* 0x000000181008723c */ /* 0x041ff00000001808 */
[----:B--2---:R-:W-:-:S15]  /*06f0*/  HMMA.16816.F32 R12, R16, R26, R12 ;  /* 0x0000001a100c723c */ /* 0x004fde000000180c */
[----:B------:R-:W-:-:S05]  /*0700*/  NOP ;  /* 0x0000000000007918 */ /* 0x000fca0000000000 */
.L_x_3:
[----:B------:R-:W-:Y:S05]  /*0710*/  @!P0 BRA `(.L_x_4) ;  /* 0x00000000007c8947 */ /* 0x000fea0003800000 */
        /* <DEDUP_REMOVED lines=31> */
.L_x_4:
[----:B------:R-:W-:Y:S05]  /*0910*/  @!P0 BRA `(.L_x_5) ;  /* 0x00000000007c8947 */ /* 0x000fea0003800000 */
[----:B------:R-:W2:Y:S01]  /*0920*/  S2R R16, SR_LANEID ;  /* 0x0000000000107919 */ /* 0x000ea20000000000 */
[----:B------:R-:W3:Y:S01]  /*0930*/  LDC R37, c[0x0][0x388] ;  /* 0x0000e200ff257b82 */ /* 0x000ee20000000800 */
[----:B------:R-:W-:-:S07]  /*0940*/  MOV R17, RZ ;  /* 0x000000ff00117202 */ /* 0x000fce0000000f00 */
        /* <DEDUP_REMOVED lines=28> */
.L_x_5:
[----:B------:R-:W-:Y:S01]  /*0b10*/  VIADD R2, R2, 0x4 ;  /* 0x0000000402027836 */ /* 0x000fe20000000000 */
[----:B------:R-:W-:Y:S01]  /*0b20*/  IADD3 R6, PT, PT, R6, 0x40, RZ ;  /* 0x0000004006067810 */ /* 0x000fe20007ffe0ff */
[----:B-1----:R-:W-:Y:S02]  /*0b30*/  IMAD.U32 R17, RZ, RZ, UR8 ;  /* 0x00000008ff117e24 */ /* 0x002fe4000f8e00ff */
[----:B------:R-:W-:Y:S01]  /*0b40*/  VIADD R3, R3, 0x40 ;  /* 0x0000004003037836 */ /* 0x000fe20000000000 */
[----:B------:R-:W-:Y:S01]  /*0b50*/  ISETP.NE.AND P1, PT, R2, RZ, PT ;  /* 0x000000ff0200720c */ /* 0x000fe20003f25270 */
[C---:B------:R-:W-:Y:S01]  /*0b60*/  IMAD R21, R17.reuse, 0x40, R21 ;  /* 0x0000004011157824 */ /* 0x040fe200078e0215 */
[C---:B------:R-:W-:Y:S01]  /*0b70*/  LEA R22, R17.reuse, R22, 0x6 ;  /* 0x0000001611167211 */ /* 0x040fe200078e30ff */
[C---:B------:R-:W-:Y:S02]  /*0b80*/  IMAD R5, R17.reuse, 0x40, R5 ;  /* 0x0000004011057824 */ /* 0x040fe400078e0205 */
[----:B------:R-:W-:-:S08]  /*0b90*/  IMAD R4, R17, 0x40, R4 ;  /* 0x0000004011047824 */ /* 0x000fd000078e0204 */
[----:B------:R-:W-:Y:S05]  /*0ba0*/  @P1 BRA `(.L_x_6) ;  /* 0xfffffff400c81947 */ /* 0x000fea000383ffff */
[----:B0-----:R-:W-:Y:S05]  /*0bb0*/  BSYNC.RECONVERGENT B0 ;  /* 0x0000000000007941 */ /* 0x001fea0003800200 */
.L_x_1:
[----:B------:R-:W-:Y:S01]  /*0bc0*/  ISETP.NE.AND P1, PT, R20, RZ, PT ;  /* 0x000000ff1400720c */ /* 0x000fe20003f25270 */
[----:B------:R-:W-:-:S12]  /*0bd0*/  BSSY.RECONVERGENT B0, `(.L_x_0) ;  /* 0x000002e000007945 */ /* 0x000fd80003800200 */
[----:B------:R-:W-:Y:S05]  /*0be0*/  @!P1 BRA `(.L_x_7) ;  /* 0x0000000000b09947 */ /* 0x000fea0003800000 */
[----:B------:R-:W-:Y:S01]  /*0bf0*/  SHF.L.U32 R16, R0, 0x4, RZ ;  /* 0x0000000400107819 */ /* 0x000fe200000006ff */
[----:B------:R-:W-:Y:S02]  /*0c00*/  IMAD.IADD R2, R7, 0x1, R6 ;  /* 0x0000000107027824 */ /* 0x000fe400078e0206 */
[----:B------:R-:W-:Y:S02]  /*0c10*/  IMAD.MOV R20, RZ, RZ, -R20 ;  /* 0x000000ffff147224 */ /* 0x000fe400078e0a14 */
[----:B------:R-:W-:-:S07]  /*0c20*/  IMAD R16, R6, R17, R16 ;  /* 0x0000001106107224 */ /* 0x000fce00078e0210 */
.L_x_9:
[----:B------:R-:W1:Y:S01]  /*0c30*/  LDC R3, c[0x0][0x388] ;  /* 0x0000e200ff037b82 */ /* 0x000e620000000800 */
[----:B------:R-:W-:-:S04]  /*0c40*/  IADD3 R20, PT, PT, R20, 0x1, RZ ;  /* 0x0000000114147810 */ /* 0x000fc80007ffe0ff */
[----:B------:R-:W-:Y:S01]  /*0c50*/  ISETP.NE.AND P1, PT, R20, RZ, PT ;  /* 0x000000ff1400720c */ /* 0x000fe20003f25270 */
[----:B------:R-:W-:-:S12]  /*0c60*/  @!P0 BRA `(.L_x_8) ;  /* 0x0000000000848947 */ /* 0x000fd80003800000 */
[----:B------:R-:W2:Y:S01]  /*0c70*/  S2R R4, SR_LANEID ;  /* 0x0000000000047919 */ /* 0x000ea20000000000 */
[----:B------:R-:W3:Y:S01]  /*0c80*/  LDC R17, c[0x0][0x388] ;  /* 0x0000e200ff117b82 */ /* 0x000ee20000000800 */
[----:B------:R-:W-:-:S07]  /*0c90*/  IMAD.MOV.U32 R5, RZ, RZ, RZ ;  /* 0x000000ffff057224 */ /* 0x000fce00078e00ff */
        /* <DEDUP_REMOVED lines=11> */
[----:B------:R2:W3:Y:S04]  /*0d50*/  LDG.E R30, desc[UR4][R26.64+0x10] ;  /* 0x000010041a1e7981 */ /* 0x0004e8000c1e1900 */
[----:B------:R-:W4:Y:S04]  /*0d60*/  LDG.E R22, desc[UR4][R28.64] ;  /* 0x000000041c167981 */ /* 0x000f28000c1e1900 */
[----:B------:R-:W4:Y:S01]  /*0d70*/  LDG.E R31, desc[UR4][R28.64+0x10] ;  /* 0x000010041c1f7981 */ /* 0x000f22000c1e1900 */
        /* <DEDUP_REMOVED lines=16> */
.L_x_8:
[----:B-1----:R-:W-:Y:S01]  /*0e80*/  IMAD R16, R3, 0x10, R16 ;  /* 0x0000001003107824 */ /* 0x002fe200078e0210 */
[----:B------:R-:W-:Y:S01]  /*0e90*/  IADD3 R2, PT, PT, R2, 0x10, RZ ;  /* 0x0000001002027810 */ /* 0x000fe20007ffe0ff */
[----:B------:R-:W-:Y:S06]  /*0ea0*/  @P1 BRA `(.L_x_9) ;  /* 0xfffffffc00601947 */ /* 0x000fec000383ffff */
.L_x_7:
[----:B0-----:R-:W-:Y:S05]  /*0eb0*/  BSYNC.RECONVERGENT B0 ;  /* 0x0000000000007941 */ /* 0x001fea0003800200 */
.L_x_0:
[----:B------:R-:W1:Y:S01]  /*0ec0*/  LDC.64 R6, c[0x0][0x380] ;  /* 0x0000e000ff067b82 */ /* 0x000e620000000a00 */
[----:B------:R-:W-:Y:S02]  /*0ed0*/  IMAD.SHL.U32 R0, R0, 0x10, RZ ;  /* 0x0000001000007824 */ /* 0x000fe400078e00ff */
[----:B------:R-:W-:-:S03]  /*0ee0*/  IMAD.SHL.U32 R23, R23, 0x10, RZ ;  /* 0x0000001017177824 */ /* 0x000fc600078e00ff */
[----:B-1----:R-:W-:-:S04]  /*0ef0*/  ISETP.GE.AND P0, PT, R0, R7, PT ;  /* 0x000000070000720c */ /* 0x002fc80003f06270 */
[----:B------:R-:W-:-:S13]  /*0f00*/  ISETP.GE.OR P0, PT, R23, R6, P0 ;  /* 0x000000061700720c */ /* 0x000fda0000706670 */
[----:B0-----:R-:W-:Y:S05]  /*0f10*/  @P0 EXIT ;  /* 0x000000000000094d */ /* 0x001fea0003800000 */
[----:B------:R-:W0:Y:S01]  /*0f20*/  S2R R2, SR_LANEID ;  /* 0x0000000000027919 */ /* 0x000e220000000000 */
[----:B------:R-:W1:Y:S01]  /*0f30*/  LDCU.64 UR6, c[0x0][0x3a8] ;  /* 0x00007500ff0677ac */ /* 0x000e620008000a00 */
[----:B------:R-:W-:Y:S01]  /*0f40*/  IMAD R17, R23, R7, RZ ;  /* 0x0000000717117224 */ /* 0x000fe200078e02ff */
[----:B------:R-:W-:Y:S01]  /*0f50*/  SHF.R.U32.HI R7, RZ, 0x1, R7 ;  /* 0x00000001ff077819 */ /* 0x000fe20000011607 */
[----:B------:R-:W-:-:S03]  /*0f60*/  IMAD.MOV.U32 R5, RZ, RZ, RZ ;  /* 0x000000ffff057224 */ /* 0x000fc600078e00ff */
[----:B------:R-:W-:-:S04]  /*0f70*/  IADD3 R17, P0, PT, R17, R0, RZ ;  /* 0x0000000011117210 */ /* 0x000fc80007f1e0ff */
[----:B------:R-:W-:Y:S02]  /*0f80*/  IADD3.X R0, PT, PT, RZ, RZ, RZ, P0, !PT ;  /* 0x000000ffff007210 */ /* 0x000fe400007fe4ff */
[----:B-1----:R-:W-:-:S04]  /*0f90*/  LEA R3, P0, R17, UR6, 0x2 ;  /* 0x0000000611037c11 */ /* 0x002fc8000f8010ff */
[----:B------:R-:W-:Y:S02]  /*0fa0*/  LEA.HI.X R17, R17, UR7, R0, 0x2, P0 ;  /* 0x0000000711117c11 */ /* 0x000fe400080f1400 */
[----:B0-----:R-:W-:Y:S02]  /*0fb0*/  LOP3.LUT R4, R2, 0x3, RZ, 0xc0, !PT ;  /* 0x0000000302047812 */ /* 0x001fe400078ec0ff */
[----:B------:R-:W-:-:S05]  /*0fc0*/  SHF.R.U32.HI R2, RZ, 0x2, R2 ;  /* 0x00000002ff027819 */ /* 0x000fca0000011602 */
[----:B------:R-:W-:-:S03]  /*0fd0*/  IMAD.WIDE.U32 R4, R2, R7, R4 ;  /* 0x0000000702047225 */ /* 0x000fc600078e0004 */
[----:B------:R-:W-:-:S04]  /*0fe0*/  LEA R2, P0, R4, R3, 0x3 ;  /* 0x0000000304027211 */ /* 0x000fc800078018ff */
[----:B------:R-:W-:-:S03]  /*0ff0*/  LEA.HI.X R3, R4, R17, R5, 0x3, P0 ;  /* 0x0000001104037211 */ /* 0x000fc600000f1c05 */
[----:B------:R-:W-:Y:S02]  /*1000*/  IMAD.WIDE.U32 R4, R7, 0x40, R2 ;  /* 0x0000004007047825 */ /* 0x000fe400078e0002 */
[----:B------:R-:W2:Y:S04]  /*1010*/  LDG.E.64 R16, desc[UR4][R2.64] ;  /* 0x0000000402107981 */ /* 0x000ea8000c1e1b00 */
[----:B------:R-:W3:Y:S04]  /*1020*/  LDG.E.64 R18, desc[UR4][R4.64] ;  /* 0x0000000404127981 */ /* 0x000ee8000c1e1b00 */
[----:B------:R-:W4:Y:S04]  /*1030*/  LDG.E.64 R20, desc[UR4][R2.64+0x20] ;  /* 0x0000200402147981 */ /* 0x000f28000c1e1b00 */
[----:B------:R-:W5:Y:S01]  /*1040*/  LDG.E.64 R6, desc[UR4][R4.64+0x20] ;  /* 0x0000200404067981 */ /* 0x000f62000c1e1b00 */
[----:B------:R-:W-:Y:S05]  /*1050*/  WARPSYNC.ALL ;  /* 0x0000000000007948 */ /* 0x000fea0003800000 */
[----:B------:R-:W2:Y:S01]  /*1060*/  LDCU UR6, c[0x0][0x3a0] ;  /* 0x00007400ff0677ac */ /* 0x000ea20008000800 */
[----:B------:R-:W0:Y:S01]  /*1070*/  LDCU UR7, c[0x0][0x38c] ;  /* 0x00007180ff0777ac */ /* 0x000e220008000800 */
[----:B--2---:R-:W-:Y:S01]  /*1080*/  FMUL R0, R17, UR6 ;  /* 0x0000000611007c20 */ /* 0x004fe20008400000 */
[----:B------:R-:W-:Y:S01]  /*1090*/  FMUL R23, R16, UR6 ;  /* 0x0000000610177c20 */ /* 0x000fe20008400000 */
[----:B---3--:R-:W-:Y:S01]  /*10a0*/  FMUL R17, R18, UR6 ;  /* 0x0000000612117c20 */ /* 0x008fe20008400000 */
[----:B------:R-:W-:Y:S01]  /*10b0*/  FMUL R16, R19, UR6 ;  /* 0x0000000613107c20 */ /* 0x000fe20008400000 */
[----:B0-----:R-:W-:Y:S01]  /*10c0*/  FFMA R9, R9, UR7, R0 ;  /* 0x0000000709097c23 */ /* 0x001fe20008000000 */
[----:B------:R-:W-:Y:S01]  /*10d0*/  FFMA R8, R8, UR7, R23 ;  /* 0x0000000708087c23 */ /* 0x000fe20008000017 */
[----:B------:R-:W-:Y:S01]  /*10e0*/  FFMA R10, R10, UR7, R17 ;  /* 0x000000070a0a7c23 */ /* 0x000fe20008000011 */
[----:B----4-:R-:W-:Y:S01]  /*10f0*/  FMUL R17, R20, UR6 ;  /* 0x0000000614117c20 */ /* 0x010fe20008400000 */
[----:B------:R-:W-:Y:S01]  /*1100*/  FMUL R0, R21, UR6 ;  /* 0x0000000615007c20 */ /* 0x000fe20008400000 */
[----:B------:R-:W-:Y:S01]  /*1110*/  FFMA R11, R11, UR7, R16 ;  /* 0x000000070b0b7c23 */ /* 0x000fe20008000010 */
[----:B-----5:R-:W-:Y:S01]  /*1120*/  FMUL R19, R6, UR6 ;  /* 0x0000000606137c20 */ /* 0x020fe20008400000 */
[----:B------:R-:W-:Y:S01]  /*1130*/  FMUL R6, R7, UR6 ;  /* 0x0000000607067c20 */ /* 0x000fe20008400000 */
[----:B------:R-:W-:Y:S01]  /*1140*/  FFMA R12, R12, UR7, R17 ;  /* 0x000000070c0c7c23 */ /* 0x000fe20008000011 */
[----:B------:R-:W-:Y:S01]  /*1150*/  FFMA R13, R13, UR7, R0 ;  /* 0x000000070d0d7c23 */ /* 0x000fe20008000000 */
[----:B------:R-:W-:Y:S01]  /*1160*/  FFMA R14, R14, UR7, R19 ;  /* 0x000000070e0e7c23 */ /* 0x000fe20008000013 */
[----:B------:R-:W-:Y:S01]  /*1170*/  FFMA R15, R15, UR7, R6 ;  /* 0x000000070f0f7c23 */ /* 0x000fe20008000006 */
[----:B------:R-:W-:Y:S04]  /*1180*/  STG.E.64 desc[UR4][R2.64], R8 ;  /* 0x0000000802007986 */ /* 0x000fe8000c101b04 */
[----:B------:R-:W-:Y:S04]  /*1190*/  STG.E.64 desc[UR4][R4.64], R10 ;  /* 0x0000000a04007986 */ /* 0x000fe8000c101b04 */
[----:B------:R-:W-:Y:S04]  /*11a0*/  STG.E.64 desc[UR4][R2.64+0x20], R12 ;  /* 0x0000200c02007986 */ /* 0x000fe8000c101b04 */
[----:B------:R-:W-:Y:S01]  /*11b0*/  STG.E.64 desc[UR4][R4.64+0x20], R14 ;  /* 0x0000200e04007986 */ /* 0x000fe2000c101b04 */
[----:B------:R-:W-:Y:S05]  /*11c0*/  EXIT ;  /* 0x000000000000794d */ /* 0x000fea0003800000 */
.L_x_10:
[----:B------:R-:W-:-:S00]  /*11d0*/  BRA `(.L_x_10) ;  /* 0xfffffffc00fc7947 */ /* 0x000fc0000383ffff */
[----:B------:R-:W-:-:S00]  /*11e0*/  NOP ;  /* 0x0000000000007918 */ /* 0x000fc00000000000 */
        /* <DEDUP_REMOVED lines=9> */
.L_x_16:


//--------------------- .text._Z10gemm_naiveiiifPK6__halfS1_fPf --------------------------
	.section	.text._Z10gemm_naiveiiifPK6__halfS1_fPf,"ax",@progbits
	.align	128
        .global         _Z10gemm_naiveiiifPK6__halfS1_fPf
        .type           _Z10gemm_naiveiiifPK6__halfS1_fPf,@function
        .size           _Z10gemm_naiveiiifPK6__halfS1_fPf,(.L_x_17 - _Z10gemm_naiveiiifPK6__halfS1_fPf)
        .other          _Z10gemm_naiveiiifPK6__halfS1_fPf,@"STO_CUDA_ENTRY STV_DEFAULT"
_Z10gemm_naiveiiifPK6__halfS1_fPf:
.text._Z10gemm_naiveiiifPK6__halfS1_fPf:
[----:B------:R-:W-:Y:S01]  /*0000*/  LDC R1, c[0x0][0x37c] ;  /* 0x0000df00ff017b82 */ /* 0x000fe20000000800 */
[----:B------:R-:W0:Y:S07]  /*0010*/  S2R R8, SR_TID.Y ;  /* 0x0000000000087919 */ /* 0x000e2e0000002200 */
[----:B------:R-:W1:Y:S01]  /*0020*/  S2UR UR4, SR_CTAID.Y ;  /* 0x00000000000479c3 */ /* 0x000e620000002600 */
[----:B------:R-:W2:Y:S07]  /*0030*/  S2R R2, SR_TID.X ;  /* 0x0000000000027919 */ /* 0x000eae0000002100 */
[----:B------:R-:W2:Y:S01]  /*0040*/  LDC R3, c[0x0][0x360] ;  /* 0x0000d800ff037b82 */ /* 0x000ea20000000800 */
[----:B------:R-:W1:Y:S07]  /*0050*/  LDCU UR5, c[0x0][0x364] ;  /* 0x00006c80ff0577ac */ /* 0x000e6e0008000800 */
[----:B------:R-:W2:Y:S08]  /*0060*/  S2UR UR6, SR_CTAID.X ;  /* 0x00000000000679c3 */ /* 0x000eb00000002500 */
[----:B------:R-:W3:Y:S01]  /*0070*/  LDC.64 R4, c[0x0][0x380] ;  /* 0x0000e000ff047b82 */ /* 0x000ee20000000a00 */
[----:B-1----:R-:W-:-:S06]  /*0080*/  UIMAD UR4, UR4, UR5, URZ ;  /* 0x00000005040472a4 */ /* 0x002fcc000f8e02ff */
[----:B0-----:R-:W-:Y:S01]  /*0090*/  IADD3 R0, PT, PT, R8, UR4, RZ ;  /* 0x0000000408007c10 */ /* 0x001fe2000fffe0ff */
[----:B--2---:R-:W-:-:S03]  /*00a0*/  IMAD R3, R3, UR6, R2 ;  /* 0x0000000603037c24 */ /* 0x004fc6000f8e0202 */
[----:B---3--:R-:W-:-:S04]  /*00b0*/  ISETP.GE.U32.AND P0, PT, R0, R5, PT ;  /* 0x000000050000720c */ /* 0x008fc80003f06070 */
[----:B------:R-:W-:-:S13]  /*00c0*/  ISETP.GE.U32.OR P0, PT, R3, R4, P0 ;  /* 0x000000040300720c */ /* 0x000fda0000706470 */
[----:B------:R-:W-:Y:S05]  /*00d0*/  @P0 EXIT ;  /* 0x000000000000094d */ /* 0x000fea0003800000 */
[----:B------:R-:W0:Y:S01]  /*00e0*/  LDC R2, c[0x0][0x388] ;  /* 0x0000e200ff027b82 */ /* 0x000e220000000800 */
[----:B------:R-:W1:Y:S01]  /*00f0*/  LDCU.64 UR6, c[0x0][0x358] ;  /* 0x00006b00ff0677ac */ /* 0x000e620008000a00 */
[----:B------:R-:W-:Y:S01]  /*0100*/  HFMA2 R24, -RZ, RZ, 0, 0 ;  /* 0x00000000ff187431 */ /* 0x000fe200000001ff */
[----:B0-----:R-:W-:-:S13]  /*0110*/  ISETP.GE.AND P0, PT, R2, 0x1, PT ;  /* 0x000000010200780c */ /* 0x001fda0003f06270 */
[----:B-1----:R-:W-:Y:S05]  /*0120*/  @!P0 BRA `(.L_x_11) ;  /* 0x0000000800bc8947 */ /* 0x002fea0003800000 */
[C---:B------:R-:W-:Y:S02]  /*0130*/  ISETP.GE.U32.AND P1, PT, R2.reuse, 0x8, PT ;  /* 0x000000080200780c */ /* 0x040fe40003f26070 */
[----:B------:R-:W-:Y:S02]  /*0140*/  LOP3.LUT R6, R2, 0x7, RZ, 0xc0, !PT ;  /* 0x0000000702067812 */ /* 0x000fe400078ec0ff */
[----:B------:R-:W-:Y:S02]  /*0150*/  MOV R24, RZ ;  /* 0x000000ff00187202 */ /* 0x000fe40000000f00 */
[----:B------:R-:W-:Y:S02]  /*0160*/  ISETP.NE.AND P0, PT, R6, RZ, PT ;  /* 0x000000ff0600720c */ /* 0x000fe40003f05270 */
[----:B------:R-:W-:-:S05]  /*0170*/  MOV R7, RZ ;  /* 0x000000ff00077202 */ /* 0x000fca0000000f00 */
[----:B------:R-:W-:Y:S06]  /*0180*/  @!P1 BRA `(.L_x_12) ;  /* 0x0000000400649947 */ /* 0x000fec0003800000 */
[----:B------:R-:W-:Y:S01]  /*0190*/  LOP3.LUT R7, R2, 0x7ffffff8, RZ, 0xc0, !PT ;  /* 0x7ffffff802077812 */ /* 0x000fe200078ec0ff */
[C---:B------:R-:W-:Y:S01]  /*01a0*/  IMAD R10, R5.reuse, 0x3, R0 ;  /* 0x00000003050a7824 */ /* 0x040fe200078e0200 */
[C---:B------:R-:W-:Y:S01]  /*01b0*/  IADD3 R4, PT, PT, R5.reuse, UR4, R8 ;  /* 0x0000000405047c10 */ /* 0x040fe2000fffe008 */
[C-C-:B------:R-:W-:Y:S01]  /*01c0*/  IMAD R14, R5.reuse, 0x5, R0.reuse ;  /* 0x00000005050e7824 */ /* 0x140fe200078e0200 */
[CC--:B------:R-:W-:Y:S01]  /*01d0*/  LEA R8, R5.reuse, R0.reuse, 0x1 ;  /* 0x0000000005087211 */ /* 0x0c0fe200078e08ff */
[C-C-:B------:R-:W-:Y:S01]  /*01e0*/  IMAD R9, R5.reuse, 0x6, R0.reuse ;  /* 0x0000000605097824 */ /* 0x140fe200078e0200 */
[C---:B------:R-:W-:Y:S01]  /*01f0*/  LEA R12, R5.reuse, R0, 0x2 ;  /* 0x00000000050c7211 */ /* 0x040fe200078e10ff */
[----:B------:R-:W-:Y:S01]  /*0200*/  IMAD R11, R5, 0x7, R0 ;  /* 0x00000007050b7824 */ /* 0x000fe200078e0200 */
[----:B------:R-:W-:Y:S01]  /*0210*/  MOV R24, RZ ;  /* 0x000000ff00187202 */ /* 0x000fe20000000f00 */
[----:B------:R-:W-:Y:S01]  /*0220*/  IMAD R15, R3, R2, 0x3 ;  /* 0x00000003030f7424 */ /* 0x000fe200078e0202 */
[----:B------:R-:W-:-:S02]  /*0230*/  MOV R13, R0 ;  /* 0x00000000000d7202 */ /* 0x000fc40000000f00 */
[----:B------:R-:W-:-:S07]  /*0240*/  IADD3 R25, PT, PT, -R7, RZ, RZ ;  /* 0x000000ff07197210 */ /* 0x000fce0007ffe1ff */
.L_x_13:
[----:B------:R-:W0:Y:S01]  /*0250*/  LDC.64 R20, c[0x0][0x390] ;  /* 0x0000e400ff147b82 */ /* 0x000e220000000a00 */
[----:B------:R-:W-:-:S07]  /*0260*/  IADD3 R29, PT, PT, R15, -0x3, RZ ;  /* 0xfffffffd0f1d7810 */ /* 0x000fce0007ffe0ff */
[----:B------:R-:W1:Y:S01]  /*0270*/  LDC.64 R16, c[0x0][0x398] ;  /* 0x0000e600ff107b82 */ /* 0x000e620000000a00 */
[----:B0-----:R-:W-:-:S06]  /*0280*/  IMAD.WIDE.U32 R28, R29, 0x2, R20 ;  /* 0x000000021d1c7825 */ /* 0x001fcc00078e0014 */
[----:B------:R-:W2:Y:S01]  /*0290*/  LDG.E.U16 R28, desc[UR6][R28.64] ;  /* 0x000000061c1c7981 */ /* 0x000ea2000c1e1500 */
[----:B-1----:R-:W-:-:S06]  /*02a0*/  IMAD.WIDE.U32 R26, R13, 0x2, R16 ;  /* 0x000000020d1a7825 */ /* 0x002fcc00078e0010 */
[----:B------:R0:W3:Y:S01]  /*02b0*/  LDG.E.U16 R26, desc[UR6][R26.64] ;  /* 0x000000061a1a7981 */ /* 0x0000e2000c1e1500 */
[C---:B------:R-:W-:Y:S02]  /*02c0*/  IADD3 R23, PT, PT, R15.reuse, -0x2, RZ ;  /* 0xfffffffe0f177810 */ /* 0x040fe40007ffe0ff */
[----:B0-----:R-:W-:Y:S01]  /*02d0*/  IADD3 R27, PT, PT, R15, -0x1, RZ ;  /* 0xffffffff0f1b7810 */ /* 0x001fe20007ffe0ff */
[----:B--2---:R-:W-:Y:S02]  /*02e0*/  HADD2.F32 R19, -RZ, R28.H0_H0 ;  /* 0x2000001cff137230 */ /* 0x004fe40000004100 */
[----:B---3--:R-:W-:-:S05]  /*02f0*/  HADD2.F32 R18, -RZ, R26.H0_H0 ;  /* 0x2000001aff127230 */ /* 0x008fca0000004100 */
[----:B------:R-:W-:Y:S01]  /*0300*/  FFMA R24, R19, R18, R24 ;  /* 0x0000001213187223 */ /* 0x000fe20000000018 */
[----:B------:R-:W-:-:S04]  /*0310*/  IMAD.WIDE.U32 R18, R23, 0x2, R20 ;  /* 0x0000000217127825 */ /* 0x000fc800078e0014 */
[--C-:B------:R-:W-:Y:S01]  /*0320*/  IMAD.WIDE.U32 R22, R4, 0x2, R16.reuse ;  /* 0x0000000204167825 */ /* 0x100fe200078e0010 */
[----:B------:R0:W2:Y:S03]  /*0330*/  LDG.E.U16 R26, desc[UR6][R18.64] ;  /* 0x00000006121a7981 */ /* 0x0000a6000c1e1500 */
[----:B------:R-:W-:Y:S02]  /*0340*/  IMAD.WIDE.U32 R28, R8, 0x2, R16 ;  /* 0x00000002081c7825 */ /* 0x000fe400078e0010 */
[----:B------:R-:W3:Y:S04]  /*0350*/  LDG.E.U16 R22, desc[UR6][R22.64] ;  /* 0x0000000616167981 */ /* 0x000ee8000c1e1500 */
[----:B------:R-:W4:Y:S01]  /*0360*/  LDG.E.U16 R28, desc[UR6][R28.64] ;  /* 0x000000061c1c7981 */ /* 0x000f22000c1e1500 */
[----:B0-----:R-:W-:-:S05]  /*0370*/  IMAD.WIDE.U32 R18, R27, 0x2, R20 ;  /* 0x000000021b127825 */ /* 0x001fca00078e0014 */
[----:B------:R0:W5:Y:S02]  /*0380*/  LDG.E.U16 R27, desc[UR6][R18.64] ;  /* 0x00000006121b7981 */ /* 0x000164000c1e1500 */
[----:B0-----:R-:W-:-:S05]  /*0390*/  IADD3 R19, PT, PT, R15, 0x1, RZ ;  /* 0x000000010f137810 */ /* 0x001fca0007ffe0ff */
[----:B------:R-:W-:-:S06]  /*03a0*/  IMAD.WIDE.U32 R18, R19, 0x2, R20 ;  /* 0x0000000213127825 */ /* 0x000fcc00078e0014 */
[----:B------:R-:W5:Y:S01]  /*03b0*/  LDG.E.U16 R18, desc[UR6][R18.64] ;  /* 0x0000000612127981 */ /* 0x000f62000c1e1500 */
[----:B--2---:R-:W-:Y:S02]  /*03c0*/  HADD2.F32 R26, -RZ, R26.H0_H0 ;  /* 0x2000001aff1a7230 */ /* 0x004fe40000004100 */
[----:B---3--:R-:W-:-:S05]  /*03d0*/  HADD2.F32 R23, -RZ, R22.H0_H0 ;  /* 0x20000016ff177230 */ /* 0x008fca0000004100 */
[----:B------:R-:W-:Y:S01]  /*03e0*/  FFMA R24, R26, R23, R24 ;  /* 0x000000171a187223 */ /* 0x000fe20000000018 */
[----:B----4-:R-:W-:Y:S02]  /*03f0*/  HADD2.F32 R26, -RZ, R28.H0_H0 ;  /* 0x2000001cff1a7230 */ /* 0x010fe40000004100 */
[----:B-----5:R-:W-:Y:S02]  /*0400*/  HADD2.F32 R27, -RZ, R27.H0_H0 ;  /* 0x2000001bff1b7230 */ /* 0x020fe40000004100 */
[----:B------:R-:W-:-:S04]  /*0410*/  IMAD.WIDE.U32 R22, R10, 0x2, R16 ;  /* 0x000000020a167825 */ /* 0x000fc800078e0010 */
[----:B------:R-:W-:Y:S01]  /*0420*/  FFMA R24, R27, R26, R24 ;  /* 0x0000001a1b187223 */ /* 0x000fe20000000018 */
[----:B------:R-:W-:Y:S01]  /*0430*/  IMAD.WIDE.U32 R26, R15, 0x2, R20 ;  /* 0x000000020f1a7825 */ /* 0x000fe200078e0014 */
[----:B------:R0:W2:Y:S05]  /*0440*/  LDG.E.U16 R28, desc[UR6][R22.64] ;  /* 0x00000006161c7981 */ /* 0x0000aa000c1e1500 */
[----:B------:R1:W3:Y:S01]  /*0450*/  LDG.E.U16 R26, desc[UR6][R26.64] ;  /* 0x000000061a1a7981 */ /* 0x0002e2000c1e1500 */
[----:B0-----:R-:W-:-:S06]  /*0460*/  IMAD.WIDE.U32 R22, R12, 0x2, R16 ;  /* 0x000000020c167825 */ /* 0x001fcc00078e0010 */
[----:B------:R0:W4:Y:S01]  /*0470*/  LDG.E.U16 R22, desc[UR6][R22.64] ;  /* 0x0000000616167981 */ /* 0x000122000c1e1500 */
[C---:B-1----:R-:W-:Y:S02]  /*0480*/  IADD3 R27, PT, PT, R15.reuse, 0x2, RZ ;  /* 0x000000020f1b7810 */ /* 0x042fe40007ffe0ff */
[----:B0-----:R-:W-:Y:S01]  /*0490*/  IADD3 R23, PT, PT, R15, 0x4, RZ ;  /* 0x000000040f177810 */ /* 0x001fe20007ffe0ff */
[----:B--2---:R-:W-:Y:S02]  /*04a0*/  HADD2.F32 R28, -RZ, R28.H0_H0 ;  /* 0x2000001cff1c7230 */ /* 0x004fe40000004100 */
[----:B---3--:R-:W-:-:S05]  /*04b0*/  HADD2.F32 R29, -RZ, R26.H0_H0 ;  /* 0x2000001aff1d7230 */ /* 0x008fca0000004100 */
[----:B------:R-:W-:Y:S01]  /*04c0*/  FFMA R24, R29, R28, R24 ;  /* 0x0000001c1d187223 */ /* 0x000fe20000000018 */
[----:B------:R-:W-:Y:S02]  /*04d0*/  HADD2.F32 R29, -RZ, R18.H0_H0 ;  /* 0x20000012ff1d7230 */ /* 0x000fe40000004100 */
[----:B------:R-:W-:-:S04]  /*04e0*/  IMAD.WIDE.U32 R18, R27, 0x2, R20 ;  /* 0x000000021b127825 */ /* 0x000fc800078e0014 */
[----:B----4-:R-:W-:Y:S01]  /*04f0*/  HADD2.F32 R26, -RZ, R22.H0_H0 ;  /* 0x20000016ff1a7230 */ /* 0x010fe20000004100 */
[----:B------:R-:W-:-:S04]  /*0500*/  IADD3 R28, PT, PT, R15, 0x3, RZ ;  /* 0x000000030f1c7810 */ /* 0x000fc80007ffe0ff */
[----:B------:R-:W-:Y:S02]  /*0510*/  FFMA R26, R29, R26, R24 ;  /* 0x0000001a1d1a7223 */ /* 0x000fe40000000018 */
[----:B------:R0:W2:Y:S01]  /*0520*/  LDG.E.U16 R24, desc[UR6][R18.64] ;  /* 0x0000000612187981 */ /* 0x0000a2000c1e1500 */
[----:B------:R-:W-:-:S04]  /*0530*/  IMAD.WIDE.U32 R28, R28, 0x2, R20 ;  /* 0x000000021c1c7825 */ /* 0x000fc800078e0014 */
[----:B------:R-:W-:Y:S01]  /*0540*/  IMAD.WIDE.U32 R20, R23, 0x2, R20 ;  /* 0x0000000217147825 */ /* 0x000fe200078e0014 */
[----:B------:R-:W3:Y:S03]  /*0550*/  LDG.E.U16 R27, desc[UR6][R28.64] ;  /* 0x000000061c1b7981 */ /* 0x000ee6000c1e1500 */
[--C-:B0-----:R-:W-:Y:S02]  /*0560*/  IMAD.WIDE.U32 R18, R14, 0x2, R16.reuse ;  /* 0x000000020e127825 */ /* 0x101fe400078e0010 */
[----:B------:R-:W4:Y:S02]  /*0570*/  LDG.E.U16 R20, desc[UR6][R20.64] ;  /* 0x0000000614147981 */ /* 0x000f24000c1e1500 */
[--C-:B------:R-:W-:Y:S02]  /*0580*/  IMAD.WIDE.U32 R22, R9, 0x2, R16.reuse ;  /* 0x0000000209167825 */ /* 0x100fe400078e0010 */
[----:B------:R-:W5:Y:S02]  /*0590*/  LDG.E.U16 R18, desc[UR6][R18.64] ;  /* 0x0000000612127981 */ /* 0x000f64000c1e1500 */
[----:B------:R-:W-:-:S02]  /*05a0*/  IMAD.WIDE.U32 R16, R11, 0x2, R16 ;  /* 0x000000020b107825 */ /* 0x000fc400078e0010 */
[----:B------:R-:W4:Y:S04]  /*05b0*/  LDG.E.U16 R22, desc[UR6][R22.64] ;  /* 0x0000000616167981 */ /* 0x000f28000c1e1500 */
[----:B------:R-:W4:Y:S01]  /*05c0*/  LDG.E.U16 R16, desc[UR6][R16.64] ;  /* 0x0000000610107981 */ /* 0x000f22000c1e1500 */
[----:B------:R-:W-:-:S04]  /*05d0*/  IADD3 R25, PT, PT, R25, 0x8, RZ ;  /* 0x0000000819197810 */ /* 0x000fc80007ffe0ff */
[----:B------:R-:W-:Y:S02]  /*05e0*/  ISETP.NE.AND P1, PT, R25, RZ, PT ;  /* 0x000000ff1900720c */ /* 0x000fe40003f25270 */
[----:B------:R-:W-:Y:S02]  /*05f0*/  IADD3 R15, PT, PT, R15, 0x8, RZ ;  /* 0x000000080f0f7810 */ /* 0x000fe40007ffe0ff */
[C---:B------:R-:W-:Y:S02]  /*0600*/  LEA R4, R5.reuse, R4, 0x3 ;  /* 0x0000000405047211 */ /* 0x040fe400078e18ff */
[C---:B------:R-:W-:Y:S02]  /*0610*/  LEA R8, R5.reuse, R8, 0x3 ;  /* 0x0000000805087211 */ /* 0x040fe400078e18ff */
[C---:B------:R-:W-:Y:S02]  /*0620*/  LEA R10, R5.reuse, R10, 0x3 ;  /* 0x0000000a050a7211 */ /* 0x040fe400078e18ff */
[----:B------:R-:W-:-:S02]  /*0630*/  LEA R12, R5, R12, 0x3 ;  /* 0x0000000c050c7211 */ /* 0x000fc400078e18ff */
[C---:B------:R-:W-:Y:S02]  /*0640*/  LEA R14, R5.reuse, R14, 0x3 ;  /* 0x0000000e050e7211 */ /* 0x040fe400078e18ff */
[C---:B------:R-:W-:Y:S02]  /*0650*/  LEA R9, R5.reuse, R9, 0x3 ;  /* 0x0000000905097211 */ /* 0x040fe400078e18ff */
[C---:B------:R-:W-:Y:S02]  /*0660*/  LEA R11, R5.reuse, R11, 0x3 ;  /* 0x0000000b050b7211 */ /* 0x040fe400078e18ff */
[----:B------:R-:W-:Y:S01]  /*0670*/  LEA R13, R5, R13, 0x3 ;  /* 0x0000000d050d7211 */ /* 0x000fe200078e18ff */
[----:B--2---:R-:W-:Y:S02]  /*0680*/  HADD2.F32 R24, -RZ, R24.H0_H0 ;  /* 0x20000018ff187230 */ /* 0x004fe40000004100 */
[----:B---3--:R-:W-:Y:S02]  /*0690*/  HADD2.F32 R27, -RZ, R27.H0_H0 ;  /* 0x2000001bff1b7230 */ /* 0x008fe40000004100 */
[----:B-----5:R-:W-:-:S02]  /*06a0*/  HADD2.F32 R29, -RZ, R18.H0_H0 ;  /* 0x20000012ff1d7230 */ /* 0x020fc40000004100 */
[----:B----4-:R-:W-:-:S03]  /*06b0*/  HADD2.F32 R28, -RZ, R22.H0_H0 ;  /* 0x20000016ff1c7230 */ /* 0x010fc60000004100 */
[----:B------:R-:W-:Y:S01]  /*06c0*/  FFMA R24, R24, R29, R26 ;  /* 0x0000001d18187223 */ /* 0x000fe2000000001a */
[----:B------:R-:W-:Y:S02]  /*06d0*/  HADD2.F32 R19, -RZ, R20.H0_H0 ;  /* 0x20000014ff137230 */ /* 0x000fe40000004100 */
[----:B------:R-:W-:Y:S02]  /*06e0*/  HADD2.F32 R18, -RZ, R16.H0_H0 ;  /* 0x20000010ff127230 */ /* 0x000fe40000004100 */
[----:B------:R-:W-:-:S04]  /*06f0*/  FFMA R24, R27, R28, R24 ;  /* 0x0000001c1b187223 */ /* 0x000fc80000000018 */
[----:B------:R-:W-:Y:S01]  /*0700*/  FFMA R24, R19, R18, R24 ;  /* 0x0000001213187223 */ /* 0x000fe20000000018 */
[----:B------:R-:W-:Y:S06]  /*0710*/  @P1 BRA `(.L_x_13) ;  /* 0xfffffff800cc1947 */ /* 0x000fec000383ffff */
.L_x_12:
[----:B------:R-:W-:Y:S05]  /*0720*/  @!P0 BRA `(.L_x_11) ;  /* 0x00000004003c8947 */ /* 0x000fea0003800000 */
[----:B------:R-:W-:Y:S02]  /*0730*/  ISETP.GE.U32.AND P0, PT, R6, 0x4, PT ;  /* 0x000000040600780c */ /* 0x000fe40003f06070 */
[----:B------:R-:W-:-:S04]  /*0740*/  LOP3.LUT R22, R2, 0x3, RZ, 0xc0, !PT ;  /* 0x0000000302167812 */ /* 0x000fc800078ec0ff */
[----:B------:R-:W-:-:S07]  /*0750*/  ISETP.NE.AND P1, PT, R22, RZ, PT ;  /* 0x000000ff1600720c */ /* 0x000fce0003f25270 */
[----:B------:R-:W-:Y:S06]  /*0760*/  @!P0 BRA `(.L_x_14) ;  /* 0x00000000009c8947 */ /* 0x000fec0003800000 */
[----:B------:R-:W0:Y:S01]  /*0770*/  LDC.64 R8, c[0x0][0x398] ;  /* 0x0000e600ff087b82 */ /* 0x000e220000000a00 */
[----:B------:R-:W-:Y:S02]  /*0780*/  IMAD R13, R3, R2, R7 ;  /* 0x00000002030d7224 */ /* 0x000fe400078e0207 */
[----:B------:R-:W-:-:S03]  /*0790*/  IMAD R6, R7, R5, R0 ;  /* 0x0000000507067224 */ /* 0x000fc600078e0200 */
[C---:B------:R-:W-:Y:S02]  /*07a0*/  IADD3 R21, PT, PT, R13.reuse, 0x1, RZ ;  /* 0x000000010d157810 */ /* 0x040fe40007ffe0ff */
[----:B------:R-:W1:Y:S01]  /*07b0*/  LDC.64 R10, c[0x0][0x390] ;  /* 0x0000e400ff0a7b82 */ /* 0x000e620000000a00 */
[C---:B------:R-:W-:Y:S02]  /*07c0*/  IADD3 R15, PT, PT, R13.reuse, 0x2, RZ ;  /* 0x000000020d0f7810 */ /* 0x040fe40007ffe0ff */
[----:B------:R-:W-:Y:S01]  /*07d0*/  IADD3 R23, PT, PT, R13, 0x3, RZ ;  /* 0x000000030d177810 */ /* 0x000fe20007ffe0ff */
[C---:B0-----:R-:W-:Y:S01]  /*07e0*/  IMAD.WIDE.U32 R18, R6.reuse, 0x2, R8 ;  /* 0x0000000206127825 */ /* 0x041fe200078e0008 */
[----:B------:R-:W-:-:S04]  /*07f0*/  IADD3 R6, PT, PT, R6, R5, RZ ;  /* 0x0000000506067210 */ /* 0x000fc80007ffe0ff */
[CC--:B------:R-:W-:Y:S01]  /*0800*/  IADD3 R14, PT, PT, R6.reuse, R5.reuse, RZ ;  /* 0x00000005060e7210 */ /* 0x0c0fe20007ffe0ff */
[--C-:B-1----:R-:W-:Y:S01]  /*0810*/  IMAD.WIDE.U32 R26, R13, 0x2, R10.reuse ;  /* 0x000000020d1a7825 */ /* 0x102fe200078e000a */
[----:B------:R-:W2:Y:S03]  /*0820*/  LDG.E.U16 R18, desc[UR6][R18.64] ;  /* 0x0000000612127981 */ /* 0x000ea6000c1e1500 */
[----:B------:R-:W-:Y:S01]  /*0830*/  IMAD.WIDE.U32 R20, R21, 0x2, R10 ;  /* 0x0000000215147825 */ /* 0x000fe200078e000a */
[----:B------:R-:W3:Y:S03]  /*0840*/  LDG.E.U16 R4, desc[UR6][R26.64] ;  /* 0x000000061a047981 */ /* 0x000ee6000c1e1500 */
[----:B------:R-:W-:Y:S01]  /*0850*/  IMAD.WIDE.U32 R16, R6, 0x2, R8 ;  /* 0x0000000206107825 */ /* 0x000fe200078e0008 */
[----:B------:R-:W-:Y:S01]  /*0860*/  IADD3 R25, PT, PT, R14, R5, RZ ;  /* 0x000000050e197210 */ /* 0x000fe20007ffe0ff */
[----:B------:R-:W4:Y:S02]  /*0870*/  LDG.E.U16 R20, desc[UR6][R20.64] ;  /* 0x0000000614147981 */ /* 0x000f24000c1e1500 */
[----:B------:R-:W-:-:S02]  /*0880*/  IMAD.WIDE.U32 R12, R15, 0x2, R10 ;  /* 0x000000020f0c7825 */ /* 0x000fc400078e000a */
[----:B------:R-:W5:Y:S02]  /*0890*/  LDG.E.U16 R16, desc[UR6][R16.64] ;  /* 0x0000000610107981 */ /* 0x000f64000c1e1500 */
[----:B------:R-:W-:Y:S02]  /*08a0*/  IMAD.WIDE.U32 R14, R14, 0x2, R8 ;  /* 0x000000020e0e7825 */ /* 0x000fe400078e0008 */
[----:B------:R-:W5:Y:S02]  /*08b0*/  LDG.E.U16 R12, desc[UR6][R12.64] ;  /* 0x000000060c0c7981 */ /* 0x000f64000c1e1500 */
[----:B------:R-:W-:Y:S02]  /*08c0*/  IMAD.WIDE.U32 R10, R23, 0x2, R10 ;  /* 0x00000002170a7825 */ /* 0x000fe400078e000a */
[----:B------:R-:W5:Y:S02]  /*08d0*/  LDG.E.U16 R14, desc[UR6][R14.64] ;  /* 0x000000060e0e7981 */ /* 0x000f64000c1e1500 */
[----:B------:R-:W-:-:S02]  /*08e0*/  IMAD.WIDE.U32 R8, R25, 0x2, R8 ;  /* 0x0000000219087825 */ /* 0x000fc400078e0008 */
[----:B------:R-:W5:Y:S04]  /*08f0*/  LDG.E.U16 R10, desc[UR6][R10.64] ;  /* 0x000000060a0a7981 */ /* 0x000f68000c1e1500 */
[----:B------:R-:W5:Y:S01]  /*0900*/  LDG.E.U16 R8, desc[UR6][R8.64] ;  /* 0x0000000608087981 */ /* 0x000f62000c1e1500 */
[----:B------:R-:W-:Y:S01]  /*0910*/  IADD3 R7, PT, PT, R7, 0x4, RZ ;  /* 0x0000000407077810 */ /* 0x000fe20007ffe0ff */
[----:B--2---:R-:W-:Y:S02]  /*0920*/  HADD2.F32 R18, -RZ, R18.H0_H0 ;  /* 0x20000012ff127230 */ /* 0x004fe40000004100 */
[----:B---3--:R-:W-:Y:S02]  /*0930*/  HADD2.F32 R19, -RZ, R4.H0_H0 ;  /* 0x20000004ff137230 */ /* 0x008fe40000004100 */
[----:B----4-:R-:W-:-:S03]  /*0940*/  HADD2.F32 R21, -RZ, R20.H0_H0 ;  /* 0x20000014ff157230 */ /* 0x010fc60000004100 */
[----:B------:R-:W-:Y:S01]  /*0950*/  FFMA R18, R19, R18, R24 ;  /* 0x0000001213127223 */ /* 0x000fe20000000018 */
[----:B-----5:R-:W-:Y:S02]  /*0960*/  HADD2.F32 R4, -RZ, R16.H0_H0 ;  /* 0x20000010ff047230 */ /* 0x020fe40000004100 */
[----:B------:R-:W-:-:S03]  /*0970*/  HADD2.F32 R17, -RZ, R12.H0_H0 ;  /* 0x2000000cff117230 */ /* 0x000fc60000004100 */
[----:B------:R-:W-:Y:S01]  /*0980*/  FFMA R4, R21, R4, R18 ;  /* 0x0000000415047223 */ /* 0x000fe20000000012 */
[----:B------:R-:W-:Y:S02]  /*0990*/  HADD2.F32 R6, -RZ, R14.H0_H0 ;  /* 0x2000000eff067230 */ /* 0x000fe40000004100 */
[----:B------:R-:W-:-:S03]  /*09a0*/  HADD2.F32 R13, -RZ, R10.H0_H0 ;  /* 0x2000000aff0d7230 */ /* 0x000fc60000004100 */
[----:B------:R-:W-:Y:S01]  /*09b0*/  FFMA R4, R17, R6, R4 ;  /* 0x0000000611047223 */ /* 0x000fe20000000004 */
[----:B------:R-:W-:-:S05]  /*09c0*/  HADD2.F32 R24, -RZ, R8.H0_H0 ;  /* 0x20000008ff187230 */ /* 0x000fca0000004100 */
[----:B------:R-:W-:-:S07]  /*09d0*/  FFMA R24, R13, R24, R4 ;  /* 0x000000180d187223 */ /* 0x000fce0000000004 */
.L_x_14:
[----:B------:R-:W-:Y:S05]  /*09e0*/  @!P1 BRA `(.L_x_11) ;  /* 0x00000000008c9947 */ /* 0x000fea0003800000 */
[----:B------:R-:W0:Y:S01]  /*09f0*/  LDC.64 R16, c[0x0][0x390] ;  /* 0x0000e400ff107b82 */ /* 0x000e220000000a00 */
[----:B------:R-:W-:Y:S02]  /*0a00*/  ISETP.NE.AND P0, PT, R22, 0x1, PT ;  /* 0x000000011600780c */ /* 0x000fe40003f05270 */
[----:B------:R-:W-:-:S04]  /*0a10*/  LOP3.LUT R4, R2, 0x1, RZ, 0xc0, !PT ;  /* 0x0000000102047812 */ /* 0x000fc800078ec0ff */
[----:B------:R-:W-:Y:S01]  /*0a20*/  ISETP.NE.U32.AND P1, PT, R4, 0x1, PT ;  /* 0x000000010400780c */ /* 0x000fe20003f25070 */
[----:B------:R-:W1:Y:S06]  /*0a30*/  LDC.64 R12, c[0x0][0x398] ;  /* 0x0000e600ff0c7b82 */ /* 0x000e6c0000000a00 */
[----:B------:R-:W-:Y:S02]  /*0a40*/  @P0 IMAD R15, R3, R2, R7 ;  /* 0x00000002030f0224 */ /* 0x000fe400078e0207 */
[----:B------:R-:W2:Y:S01]  /*0a50*/  LDC.64 R10, c[0x0][0x390] ;  /* 0x0000e400ff0a7b82 */ /* 0x000ea20000000a00 */
[C---:B------:R-:W-:Y:S01]  /*0a60*/  @P0 IMAD R14, R7.reuse, R5, R0 ;  /* 0x00000005070e0224 */ /* 0x040fe200078e0200 */
[----:B------:R-:W-:-:S02]  /*0a70*/  @P0 IADD3 R7, PT, PT, R7, 0x2, RZ ;  /* 0x0000000207070810 */ /* 0x000fc40007ffe0ff */
[C---:B------:R-:W-:Y:S02]  /*0a80*/  @P0 IADD3 R21, PT, PT, R15.reuse, 0x1, RZ ;  /* 0x000000010f150810 */ /* 0x040fe40007ffe0ff */
[----:B------:R-:W-:Y:S02]  /*0a90*/  @P0 IADD3 R23, PT, PT, R14, R5, RZ ;  /* 0x000000050e170210 */ /* 0x000fe40007ffe0ff */
[----:B------:R-:W3:Y:S01]  /*0aa0*/  LDC.64 R8, c[0x0][0x398] ;  /* 0x0000e600ff087b82 */ /* 0x000ee20000000a00 */
[----:B0-----:R-:W-:-:S04]  /*0ab0*/  @P0 IMAD.WIDE.U32 R18, R15, 0x2, R16 ;  /* 0x000000020f120825 */ /* 0x001fc800078e0010 */
[----:B------:R-:W-:Y:S01]  /*0ac0*/  @P0 IMAD.WIDE.U32 R16, R21, 0x2, R16 ;  /* 0x0000000215100825 */ /* 0x000fe200078e0010 */
[----:B------:R-:W4:Y:S03]  /*0ad0*/  @P0 LDG.E.U16 R4, desc[UR6][R18.64] ;  /* 0x0000000612040981 */ /* 0x000f26000c1e1500 */
[----:B-1----:R-:W-:Y:S02]  /*0ae0*/  @P0 IMAD.WIDE.U32 R14, R14, 0x2, R12 ;  /* 0x000000020e0e0825 */ /* 0x002fe400078e000c */
[----:B------:R-:W5:Y:S02]  /*0af0*/  @P0 LDG.E.U16 R16, desc[UR6][R16.64] ;  /* 0x0000000610100981 */ /* 0x000f64000c1e1500 */
[----:B------:R-:W-:Y:S02]  /*0b00*/  @!P1 IMAD R21, R3, R2, R7 ;  /* 0x0000000203159224 */ /* 0x000fe400078e0207 */
[----:B------:R-:W-:Y:S01]  /*0b10*/  @P0 IMAD.WIDE.U32 R12, R23, 0x2, R12 ;  /* 0x00000002170c0825 */ /* 0x000fe200078e000c */
[----:B------:R-:W5:Y:S03]  /*0b20*/  @P0 LDG.E.U16 R14, desc[UR6][R14.64] ;  /* 0x000000060e0e0981 */ /* 0x000f66000c1e1500 */
[----:B------:R-:W-:-:S02]  /*0b30*/  @!P1 IMAD R7, R7, R5, R0 ;  /* 0x0000000507079224 */ /* 0x000fc400078e0200 */
[----:B--2---:R-:W-:Y:S01]  /*0b40*/  @!P1 IMAD.WIDE.U32 R10, R21, 0x2, R10 ;  /* 0x00000002150a9825 */ /* 0x004fe200078e000a */
[----:B------:R-:W2:Y:S03]  /*0b50*/  @P0 LDG.E.U16 R12, desc[UR6][R12.64] ;  /* 0x000000060c0c0981 */ /* 0x000ea6000c1e1500 */
[----:B---3--:R-:W-:Y:S02]  /*0b60*/  @!P1 IMAD.WIDE.U32 R8, R7, 0x2, R8 ;  /* 0x0000000207089825 */ /* 0x008fe400078e0008 */
[----:B------:R-:W3:Y:S04]  /*0b70*/  @!P1 LDG.E.U16 R10, desc[UR6][R10.64] ;  /* 0x000000060a0a9981 */ /* 0x000ee8000c1e1500 */
[----:B------:R-:W3:Y:S01]  /*0b80*/  @!P1 LDG.E.U16 R8, desc[UR6][R8.64] ;  /* 0x0000000608089981 */ /* 0x000ee2000c1e1500 */
[----:B----4-:R-:W-:-:S02]  /*0b90*/  @P0 HADD2.F32 R7, -RZ, R4.H0_H0 ;  /* 0x20000004ff070230 */ /* 0x010fc40000004100 */
[----:B-----5:R-:W-:Y:S02]  /*0ba0*/  @P0 HADD2.F32 R19, -RZ, R16.H0_H0 ;  /* 0x20000010ff130230 */ /* 0x020fe40000004100 */
[----:B------:R-:W-:-:S05]  /*0bb0*/  @P0 HADD2.F32 R2, -RZ, R14.H0_H0 ;  /* 0x2000000eff020230 */ /* 0x000fca0000004100 */
[----:B------:R-:W-:Y:S01]  /*0bc0*/  @P0 FFMA R4, R7, R2, R24 ;  /* 0x0000000207040223 */ /* 0x000fe20000000018 */
[----:B--2---:R-:W-:Y:S02]  /*0bd0*/  @P0 HADD2.F32 R6, -RZ, R12.H0_H0 ;  /* 0x2000000cff060230 */ /* 0x004fe40000004100 */
[----:B---3--:R-:W-:-:S03]  /*0be0*/  @!P1 HADD2.F32 R7, -RZ, R10.H0_H0 ;  /* 0x2000000aff079230 */ /* 0x008fc60000004100 */
[----:B------:R-:W-:Y:S01]  /*0bf0*/  @P0 FFMA R24, R19, R6, R4 ;  /* 0x0000000613180223 */ /* 0x000fe20000000004 */
[----:B------:R-:W-:-:S05]  /*0c00*/  @!P1 HADD2.F32 R2, -RZ, R8.H0_H0 ;  /* 0x20000008ff029230 */ /* 0x000fca0000004100 */
[----:B------:R-:W-:-:S07]  /*0c10*/  @!P1 FFMA R24, R7, R2, R24 ;  /* 0x0000000207189223 */ /* 0x000fce0000000018 */
.L_x_11:
[----:B------:R-:W0:Y:S01]  /*0c20*/  LDC.64 R6, c[0x0][0x3a8] ;  /* 0x0000ea00ff067b82 */ /* 0x000e220000000a00 */
[----:B------:R-:W-:Y:S01]  /*0c30*/  IMAD R3, R3, R5, R0 ;  /* 0x0000000503037224 */ /* 0x000fe200078e0200 */
[----:B------:R-:W1:Y:S01]  /*0c40*/  LDCU UR5, c[0x0][0x3a0] ;  /* 0x00007400ff0577ac */ /* 0x000e620008000800 */
[----:B------:R-:W2:Y:S02]  /*0c50*/  LDCU UR8, c[0x0][0x38c] ;  /* 0x00007180ff0877ac */ /* 0x000ea40008000800 */
[----:B0-----:R-:W-:-:S05]  /*0c60*/  IMAD.WIDE.U32 R2, R3, 0x4, R6 ;  /* 0x0000000403027825 */ /* 0x001fca00078e0006 */
[----:B------:R-:W1:Y:S02]  /*0c70*/  LDG.E R0, desc[UR6][R2.64] ;  /* 0x0000000602007981 */ /* 0x000e64000c1e1900 */
[----:B-1----:R-:W-:-:S04]  /*0c80*/  FMUL R5, R0, UR5 ;  /* 0x0000000500057c20 */ /* 0x002fc80008400000 */
[----:B--2---:R-:W-:-:S05]  /*0c90*/  FFMA R5, R24, UR8, R5 ;  /* 0x0000000818057c23 */ /* 0x004fca0008000005 */
[----:B------:R-:W-:Y:S01]  /*0ca0*/  STG.E desc[UR6][R2.64], R5 ;  /* 0x0000000502007986 */ /* 0x000fe2000c101906 */
[----:B------:R-:W-:Y:S05]  /*0cb0*/  EXIT ;  /* 0x000000000000794d */ /* 0x000fea0003800000 */
.L_x_15:
        /* <DEDUP_REMOVED lines=12> */
.L_x_17:


//--------------------- .nv.shared.reserved.0     --------------------------
	.section	.nv.shared.reserved.0,"aw",@nobits
	.weak		__nv_reservedSMEM_offset_0_alias
	.size		__nv_reservedSMEM_offset_0_alias, 0, 64
	.other		__nv_reservedSMEM_offset_0_alias,@"STO_CUDA_RESERVED_SHARED STV_DEFAULT"
__nv_reservedSMEM_offset_0_alias:
	.zero		0
	.zero		64


//--------------------- .nv.constant0._Z10wmma_naiveiiifPK6__halfS1_fPf --------------------------
	.section	.nv.constant0._Z10wmma_naiveiiifPK6__halfS1_fPf,"a",@progbits
	.sectionflags	@""
	.align	4
.nv.constant0._Z10wmma_naiveiiifPK6__halfS1_fPf:
	.zero		944


//--------------------- .nv.constant0._Z10gemm_naiveiiifPK6__halfS1_fPf --------------------------
	.section	.nv.constant0._Z10gemm_naiveiiifPK6__halfS1_fPf,"a",@progbits
	.sectionflags	@""
	.align	4
.nv.constant0._Z10gemm_naiveiiifPK6__halfS1_fPf:
	.zero		944


//--------------------- SYMBOLS --------------------------

	.type		.nv.reservedSmem.offset0,@object
	.size		.nv.reservedSmem.offset0,0x4
